	.target	sm_90a

	.elftype	@"ET_EXEC"


//--------------------- .note.nv.tkinfo           --------------------------
	.section	.note.nv.tkinfo,"",@"SHT_NOTE"
	.sectionflags	@"SHF_NOTE_NV_TKINFO"
	.tkinfo
        /*0018*/ 	.word	0x00000002
        /*0030*/ 	.string	""
        /*0030*/ 	.string	"ptxas"
        /*0030*/ 	.string	"Cuda compilation tools, release 13.0, V13.0.88"
        /*0030*/ 	.string	"Build cuda_13.0.r13.0/compiler.36424714_0"
        /*0030*/ 	.string	"-arch sm_90a -m 64 "



//--------------------- .note.nv.cuinfo           --------------------------
	.section	.note.nv.cuinfo,"",@"SHT_NOTE"
	.sectionflags	@"SHF_NOTE_NV_CUINFO"
        /*0018*/ 	.short	0x0002
        /*001a*/ 	.short	0x005a
        /*001c*/ 	.short	0x0082
	.zero		2


//--------------------- .nv.info                  --------------------------
	.section	.nv.info,"",@"SHT_CUDA_INFO"
	.align	4


	//----- nvinfo : EIATTR_REGCOUNT
	.align		4
        /*0000*/ 	.byte	0x04, 0x2f
        /*0002*/ 	.short	(.L_16 - .L_15)
	.align		4
.L_15:
        /*0004*/ 	.word	index@(_ZN7cutlass13device_kernelINS_4fmha6kernel28FmhaKernelTmaWarpSpecializedINS1_10collective30FmhaMainloopTmaWarpSpecializedINS_6half_tEffN4cute5tupleIJNS7_1CILi128EEENS9_ILi256EEENS9_ILi80EEEEEENS8_IJiNS9_ILi1EEENS8_IJiiEEEEEESG_SG_NS4_13DefaultFusionEJEEENS4_15FmhaFwdEpilogueIS6_fNS8_IJNS9_ILi64EEESC_SB_EEEEENS2_23IndividualTileSchedulerEJEEEEEvNT_6ParamsE)
        /*0008*/ 	.word	0x000000a8


	//----- nvinfo : EIATTR_FRAME_SIZE
	.align		4
.L_16:
        /*000c*/ 	.byte	0x04, 0x11
        /*000e*/ 	.short	(.L_18 - .L_17)
	.align		4
.L_17:
        /*0010*/ 	.word	index@($__internal_0_$__cuda_sm20_rcp_rn_f32_slowpath)
        /*0014*/ 	.word	0x00000000


	//----- nvinfo : EIATTR_FRAME_SIZE
	.align		4
.L_18:
        /*0018*/ 	.byte	0x04, 0x11
        /*001a*/ 	.short	(.L_20 - .L_19)
	.align		4
.L_19:
        /*001c*/ 	.word	index@(_ZN7cutlass13device_kernelINS_4fmha6kernel28FmhaKernelTmaWarpSpecializedINS1_10collective30FmhaMainloopTmaWarpSpecializedINS_6half_tEffN4cute5tupleIJNS7_1CILi128EEENS9_ILi256EEENS9_ILi80EEEEEENS8_IJiNS9_ILi1EEENS8_IJiiEEEEEESG_SG_NS4_13DefaultFusionEJEEENS4_15FmhaFwdEpilogueIS6_fNS8_IJNS9_ILi64EEESC_SB_EEEEENS2_23IndividualTileSchedulerEJEEEEEvNT_6ParamsE)
        /*0020*/ 	.word	0x00000000


	//----- nvinfo : EIATTR_MIN_STACK_SIZE
	.align		4
.L_20:
        /*0024*/ 	.byte	0x04, 0x12
        /*0026*/ 	.short	(.L_22 - .L_21)
	.align		4
.L_21:
        /*0028*/ 	.word	index@(_ZN7cutlass13device_kernelINS_4fmha6kernel28FmhaKernelTmaWarpSpecializedINS1_10collective30FmhaMainloopTmaWarpSpecializedINS_6half_tEffN4cute5tupleIJNS7_1CILi128EEENS9_ILi256EEENS9_ILi80EEEEEENS8_IJiNS9_ILi1EEENS8_IJiiEEEEEESG_SG_NS4_13DefaultFusionEJEEENS4_15FmhaFwdEpilogueIS6_fNS8_IJNS9_ILi64EEESC_SB_EEEEENS2_23IndividualTileSchedulerEJEEEEEvNT_6ParamsE)
        /*002c*/ 	.word	0x00000000
.L_22:


//--------------------- .nv.compat                --------------------------
	.section	.nv.compat,"",@"SHT_CUDA_COMPAT_INFO"
	.align	4
        /*0000*/ 	.byte	0x02, 0x09, 0x01, 0x00, 0x02, 0x02, 0x04, 0x00, 0x02, 0x05, 0x05, 0x00, 0x03, 0x07, 0x01, 0x01
        /*0010*/ 	.byte	0x02, 0x03, 0x01, 0x00, 0x02, 0x06, 0x01, 0x00, 0x04, 0x0b, 0x08, 0x00, 0x00, 0x00, 0x00, 0x00
        /*0020*/ 	.byte	0x00, 0x00, 0x00, 0x00


//--------------------- .nv.info._ZN7cutlass13device_kernelINS_4fmha6kernel28FmhaKernelTmaWarpSpecializedINS1_10collective30FmhaMainloopTmaWarpSpecializedINS_6half_tEffN4cute5tupleIJNS7_1CILi128EEENS9_ILi256EEENS9_ILi80EEEEEENS8_IJiNS9_ILi1EEENS8_IJiiEEEEEESG_SG_NS4_13DefaultFusionEJEEENS4_15FmhaFwdEpilogueIS6_fNS8_IJNS9_ILi64EEESC_SB_EEEEENS2_23IndividualTileSchedulerEJEEEEEvNT_6ParamsE --------------------------
	.section	.nv.info._ZN7cutlass13device_kernelINS_4fmha6kernel28FmhaKernelTmaWarpSpecializedINS1_10collective30FmhaMainloopTmaWarpSpecializedINS_6half_tEffN4cute5tupleIJNS7_1CILi128EEENS9_ILi256EEENS9_ILi80EEEEEENS8_IJiNS9_ILi1EEENS8_IJiiEEEEEESG_SG_NS4_13DefaultFusionEJEEENS4_15FmhaFwdEpilogueIS6_fNS8_IJNS9_ILi64EEESC_SB_EEEEENS2_23IndividualTileSchedulerEJEEEEEvNT_6ParamsE,"",@"SHT_CUDA_INFO"
	.sectionflags	@""
	.align	4


	//----- nvinfo : EIATTR_CUDA_API_VERSION
	.align		4
        /*0000*/ 	.byte	0x04, 0x37
        /*0002*/ 	.short	(.L_24 - .L_23)
.L_23:
        /*0004*/ 	.word	0x00000082


	//----- nvinfo : EIATTR_KPARAM_INFO
	.align		4
.L_24:
        /*0008*/ 	.byte	0x04, 0x17
        /*000a*/ 	.short	(.L_26 - .L_25)
.L_25:
        /*000c*/ 	.word	0x00000000
        /*0010*/ 	.short	0x0000
        /*0012*/ 	.short	0x0070
        /*0014*/ 	.byte	0x00, 0xf0, 0x01, 0x20


	//----- nvinfo : EIATTR_SPARSE_MMA_MASK
	.align		4
.L_26:
        /*0018*/ 	.byte	0x03, 0x50
        /*001a*/ 	.short	0x0000


	//----- nvinfo : EIATTR_MAXREG_COUNT
	.align		4
        /*001c*/ 	.byte	0x03, 0x1b
        /*001e*/ 	.short	0x00a8


	//----- nvinfo : EIATTR_NUM_BARRIERS
	.align		4
        /*0020*/ 	.byte	0x02, 0x4c
        /*0022*/ 	.byte	0x02
	.zero		1


	//----- nvinfo : EIATTR_EXTERNS
	.align		4
        /*0024*/ 	.byte	0x04, 0x0f
        /*0026*/ 	.short	(.L_28 - .L_27)


	//   ....[0]....
	.align		4
.L_27:
        /*0028*/ 	.word	index@(__assertfail)


	//----- nvinfo : EIATTR_MERCURY_ISA_VERSION
	.align		4
.L_28:
        /*002c*/ 	.byte	0x03, 0x5f
        /*002e*/ 	.short	0x0101


	//----- nvinfo : EIATTR_INT_WARP_WIDE_INSTR_OFFSETS
	.align		4
        /*0030*/ 	.byte	0x04, 0x31
        /*0032*/ 	.short	(.L_30 - .L_29)


	//   ....[0]....
.L_29:
        /*0034*/ 	.word	0x000006f0


	//   ....[1]....
        /*0038*/ 	.word	0x00000700


	//   ....[2]....
        /*003c*/ 	.word	0x00000710


	//   ....[3]....
        /*0040*/ 	.word	0x00000720


	//   ....[4]....
        /*0044*/ 	.word	0x00000790


	//----- nvinfo : EIATTR_COOP_GROUP_MASK_REGIDS
	.align		4
.L_30:
        /*0048*/ 	.byte	0x04, 0x29
        /*004a*/ 	.short	(.L_32 - .L_31)


	//   ....[0]....
.L_31:
        /*004c*/ 	.word	0xffffffff


	//   ....[1]....
        /*0050*/ 	.word	0xffffffff


	//   ....[2]....
        /*0054*/ 	.word	0xffffffff


	//   ....[3]....
        /*0058*/ 	.word	0xffffffff


	//   ....[4]....
        /*005c*/ 	.word	0xffffffff


	//   ....[5]....
        /*0060*/ 	.word	0xffffffff


	//   ....[6]....
        /*0064*/ 	.word	0xffffffff


	//   ....[7]....
        /*0068*/ 	.word	0xffffffff


	//   ....[8]....
        /*006c*/ 	.word	0xffffffff


	//   ....[9]....
        /*0070*/ 	.word	0xffffffff


	//   ....[10]....
        /*0074*/ 	.word	0xffffffff


	//   ....[11]....
        /*0078*/ 	.word	0xffffffff


	//   ....[12]....
        /*007c*/ 	.word	0xffffffff


	//   ....[13]....
        /*0080*/ 	.word	0xffffffff


	//   ....[14]....
        /*0084*/ 	.word	0xffffffff


	//   ....[15]....
        /*0088*/ 	.word	0xffffffff


	//   ....[16]....
        /*008c*/ 	.word	0xffffffff


	//   ....[17]....
        /*0090*/ 	.word	0xffffffff


	//----- nvinfo : EIATTR_COOP_GROUP_INSTR_OFFSETS
	.align		4
.L_32:
        /*0094*/ 	.byte	0x04, 0x28
        /*0096*/ 	.short	(.L_34 - .L_33)


	//   ....[0]....
.L_33:
        /*0098*/ 	.word	0x00000050


	//   ....[1]....
        /*009c*/ 	.word	0x00000080


	//   ....[2]....
        /*00a0*/ 	.word	0x000001b0


	//   ....[3]....
        /*00a4*/ 	.word	0x00000370


	//   ....[4]....
        /*00a8*/ 	.word	0x00000530


	//   ....[5]....
        /*00ac*/ 	.word	0x00000690


	//   ....[6]....
        /*00b0*/ 	.word	0x00001900


	//   ....[7]....
        /*00b4*/ 	.word	0x00001990


	//   ....[8]....
        /*00b8*/ 	.word	0x000019e0


	//   ....[9]....
        /*00bc*/ 	.word	0x00001ab0


	//   ....[10]....
        /*00c0*/ 	.word	0x00007770


	//   ....[11]....
        /*00c4*/ 	.word	0x000077a0


	//   ....[12]....
        /*00c8*/ 	.word	0x00008c90


	//   ....[13]....
        /*00cc*/ 	.word	0x00008de0


	//   ....[14]....
        /*00d0*/ 	.word	0x0000cf00


	//   ....[15]....
        /*00d4*/ 	.word	0x0000cf30


	//   ....[16]....
        /*00d8*/ 	.word	0x0000cf90


	//   ....[17]....
        /*00dc*/ 	.word	0x0000cfa0


	//----- nvinfo : EIATTR_REG_RECONFIG
	.align		4
.L_34:
        /*00e0*/ 	.byte	0x01, 0x54
	.zero		2


	//----- nvinfo : EIATTR_SYSCALL_OFFSETS
	.align		4
        /*00e4*/ 	.byte	0x04, 0x46
        /*00e6*/ 	.short	(.L_36 - .L_35)


	//   ....[0]....
.L_35:
        /*00e8*/ 	.word	0x0000da00


	//   ....[1]....
        /*00ec*/ 	.word	0x0000db60


	//----- nvinfo : EIATTR_MBARRIER_INSTR_OFFSETS
	.align		4
.L_36:
        /*00f0*/ 	.byte	0x04, 0x39
        /*00f2*/ 	.short	(.L_38 - .L_37)


	//   ....[0]....
.L_37:
        /*00f4*/ 	.word	0x00000320
        /*00f8*/ 	.word	0x000000ff
        /*00fc*/ 	.word	0x00037050
        /*0100*/ 	.short	0x0100
        /*0102*/ 	.byte	0x0b
	.zero		1


	//   ....[1]....
        /*0104*/ 	.word	0x00000330
        /*0108*/ 	.word	0x000000ff
        /*010c*/ 	.word	0x00037060
        /*0110*/ 	.short	0x0100
        /*0112*/ 	.byte	0x0b
	.zero		1


	//   ....[2]....
        /*0114*/ 	.word	0x00000340
        /*0118*/ 	.word	0x000000ff
        /*011c*/ 	.word	0x00037058
        /*0120*/ 	.short	0x0100
        /*0122*/ 	.byte	0x0b
	.zero		1


	//   ....[3]....
        /*0124*/ 	.word	0x00000350
        /*0128*/ 	.word	0x000000ff
        /*012c*/ 	.word	0x00037068
        /*0130*/ 	.short	0x0100
        /*0132*/ 	.byte	0x0b
	.zero		1


	//   ....[4]....
        /*0134*/ 	.word	0x00000480
        /*0138*/ 	.word	0x000000ff
        /*013c*/ 	.word	0x00037000
        /*0140*/ 	.short	0x0100
        /*0142*/ 	.byte	0x0b
	.zero		1


	//   ....[5]....
        /*0144*/ 	.word	0x00000490
        /*0148*/ 	.word	0x000000ff
        /*014c*/ 	.word	0x00037028
        /*0150*/ 	.short	0x0100
        /*0152*/ 	.byte	0x0b
	.zero		1


	//   ....[6]....
        /*0154*/ 	.word	0x000004a0
        /*0158*/ 	.word	0x000000ff
        /*015c*/ 	.word	0x00037008
        /*0160*/ 	.short	0x0100
        /*0162*/ 	.byte	0x0b
	.zero		1


	//   ....[7]....
        /*0164*/ 	.word	0x000004b0
        /*0168*/ 	.word	0x000000ff
        /*016c*/ 	.word	0x00037030
        /*0170*/ 	.short	0x0100
        /*0172*/ 	.byte	0x0b
	.zero		1


	//   ....[8]....
        /*0174*/ 	.word	0x000004c0
        /*0178*/ 	.word	0x000000ff
        /*017c*/ 	.word	0x00037010
        /*0180*/ 	.short	0x0100
        /*0182*/ 	.byte	0x0b
	.zero		1


	//   ....[9]....
        /*0184*/ 	.word	0x000004d0
        /*0188*/ 	.word	0x000000ff
        /*018c*/ 	.word	0x00037038
        /*0190*/ 	.short	0x0100
        /*0192*/ 	.byte	0x0b
	.zero		1


	//   ....[10]....
        /*0194*/ 	.word	0x000004e0
        /*0198*/ 	.word	0x000000ff
        /*019c*/ 	.word	0x00037018
        /*01a0*/ 	.short	0x0100
        /*01a2*/ 	.byte	0x0b
	.zero		1


	//   ....[11]....
        /*01a4*/ 	.word	0x000004f0
        /*01a8*/ 	.word	0x000000ff
        /*01ac*/ 	.word	0x00037040
        /*01b0*/ 	.short	0x0100
        /*01b2*/ 	.byte	0x0b
	.zero		1


	//   ....[12]....
        /*01b4*/ 	.word	0x00000500
        /*01b8*/ 	.word	0x000000ff
        /*01bc*/ 	.word	0x00037020
        /*01c0*/ 	.short	0x0100
        /*01c2*/ 	.byte	0x0b
	.zero		1


	//   ....[13]....
        /*01c4*/ 	.word	0x00000510
        /*01c8*/ 	.word	0x000000ff
        /*01cc*/ 	.word	0x00037048
        /*01d0*/ 	.short	0x0100
        /*01d2*/ 	.byte	0x0b
	.zero		1


	//   ....[14]....
        /*01d4*/ 	.word	0x00000640
        /*01d8*/ 	.word	0x000000ff
        /*01dc*/ 	.word	0x00037070
        /*01e0*/ 	.short	0x0100
        /*01e2*/ 	.byte	0x0b
	.zero		1


	//   ....[15]....
        /*01e4*/ 	.word	0x00000650
        /*01e8*/ 	.word	0x000000ff
        /*01ec*/ 	.word	0x00037080
        /*01f0*/ 	.short	0x0100
        /*01f2*/ 	.byte	0x0b
	.zero		1


	//   ....[16]....
        /*01f4*/ 	.word	0x00000660
        /*01f8*/ 	.word	0x000000ff
        /*01fc*/ 	.word	0x00037078
        /*0200*/ 	.short	0x0100
        /*0202*/ 	.byte	0x0b
	.zero		1


	//   ....[17]....
        /*0204*/ 	.word	0x00000670
        /*0208*/ 	.word	0x000000ff
        /*020c*/ 	.word	0x00037088
        /*0210*/ 	.short	0x0100
        /*0212*/ 	.byte	0x0b
	.zero		1


	//   ....[18]....
        /*0214*/ 	.word	0x000007b0
        /*0218*/ 	.word	0x000000ff
        /*021c*/ 	.word	0x00037090
        /*0220*/ 	.short	0x0100
        /*0222*/ 	.byte	0x08
	.zero		1


	//   ....[19]....
        /*0224*/ 	.word	0x000007c0
        /*0228*/ 	.word	0x000000ff
        /*022c*/ 	.word	0x00037098
        /*0230*/ 	.short	0x0100
        /*0232*/ 	.byte	0x08
	.zero		1


	//   ....[20]....
        /*0234*/ 	.word	0x000007d0
        /*0238*/ 	.word	0x000000ff
        /*023c*/ 	.word	0x000370a0
        /*0240*/ 	.short	0x0100
        /*0242*/ 	.byte	0x08
	.zero		1


	//   ....[21]....
        /*0244*/ 	.word	0x000007e0
        /*0248*/ 	.word	0x000000ff
        /*024c*/ 	.word	0x000370a8
        /*0250*/ 	.short	0x0100
        /*0252*/ 	.byte	0x08
	.zero		1


	//   ....[22]....
        /*0254*/ 	.word	0x000008e0
        /*0258*/ 	.word	0x000000ff
        /*025c*/ 	.word	0x000370c0
        /*0260*/ 	.short	0x0100
        /*0262*/ 	.byte	0x0b
	.zero		1


	//   ....[23]....
        /*0264*/ 	.word	0x000008f0
        /*0268*/ 	.word	0x000000ff
        /*026c*/ 	.word	0x000370e0
        /*0270*/ 	.short	0x0100
        /*0272*/ 	.byte	0x0b
	.zero		1


	//   ....[24]....
        /*0274*/ 	.word	0x00000900
        /*0278*/ 	.word	0x000000ff
        /*027c*/ 	.word	0x000370c8
        /*0280*/ 	.short	0x0100
        /*0282*/ 	.byte	0x0b
	.zero		1


	//   ....[25]....
        /*0284*/ 	.word	0x00000910
        /*0288*/ 	.word	0x000000ff
        /*028c*/ 	.word	0x000370e8
        /*0290*/ 	.short	0x0100
        /*0292*/ 	.byte	0x0b
	.zero		1


	//   ....[26]....
        /*0294*/ 	.word	0x00000920
        /*0298*/ 	.word	0x000000ff
        /*029c*/ 	.word	0x000370d0
        /*02a0*/ 	.short	0x0100
        /*02a2*/ 	.byte	0x0b
	.zero		1


	//   ....[27]....
        /*02a4*/ 	.word	0x00000930
        /*02a8*/ 	.word	0x000000ff
        /*02ac*/ 	.word	0x000370f0
        /*02b0*/ 	.short	0x0100
        /*02b2*/ 	.byte	0x0b
	.zero		1


	//   ....[28]....
        /*02b4*/ 	.word	0x00000940
        /*02b8*/ 	.word	0x000000ff
        /*02bc*/ 	.word	0x000370d8
        /*02c0*/ 	.short	0x0100
        /*02c2*/ 	.byte	0x0b
	.zero		1


	//   ....[29]....
        /*02c4*/ 	.word	0x00000950
        /*02c8*/ 	.word	0x000000ff
        /*02cc*/ 	.word	0x000370f8
        /*02d0*/ 	.short	0x0100
        /*02d2*/ 	.byte	0x0b
	.zero		1


	//   ....[30]....
        /*02d4*/ 	.word	0x00000d50
        /*02d8*/ 	.word	0x000000ff
        /*02dc*/ 	.word	0x00037050
        /*02e0*/ 	.short	0x010a
        /*02e2*/ 	.byte	0x07
	.zero		1


	//   ....[31]....
        /*02e4*/ 	.word	0x00000dc0
        /*02e8*/ 	.word	0x000000ff
        /*02ec*/ 	.word	0x00037000
        /*02f0*/ 	.short	0x010a
        /*02f2*/ 	.byte	0x24
	.zero		1


	//   ....[32]....
        /*02f4*/ 	.word	0x00000e30
        /*02f8*/ 	.word	0x000000ff
        /*02fc*/ 	.word	0x00000000
        /*0300*/ 	.short	0x010a
        /*0302*/ 	.byte	0x0a
	.zero		1


	//   ....[33]....
        /*0304*/ 	.word	0x00005250
        /*0308*/ 	.word	0x00000002
        /*030c*/ 	.word	0x00000000
        /*0310*/ 	.short	0x0101
        /*0312*/ 	.byte	0x1c
	.zero		1


	//   ....[34]....
        /*0314*/ 	.word	0x00005630
        /*0318*/ 	.word	0x000000ff
        /*031c*/ 	.word	0x00037008
        /*0320*/ 	.short	0x010a
        /*0322*/ 	.byte	0x24
	.zero		1


	//   ....[35]....
        /*0324*/ 	.word	0x00006fc0
        /*0328*/ 	.word	0x000000ff
        /*032c*/ 	.word	0x00000000
        /*0330*/ 	.short	0x0101
        /*0332*/ 	.byte	0x07
	.zero		1


	//   ....[36]....
        /*0334*/ 	.word	0x00007110
        /*0338*/ 	.word	0x000000ff
        /*033c*/ 	.word	0x00037000
        /*0340*/ 	.short	0x010a
        /*0342*/ 	.byte	0x0a
	.zero		1


	//   ....[37]....
        /*0344*/ 	.word	0x0000afe0
        /*0348*/ 	.word	0x000000ff
        /*034c*/ 	.word	0x00037000
        /*0350*/ 	.short	0x010a
        /*0352*/ 	.byte	0x0a
	.zero		1


	//   ....[38]....
        /*0354*/ 	.word	0x0000b3d0
        /*0358*/ 	.word	0x000000ff
        /*035c*/ 	.word	0x00037000
        /*0360*/ 	.short	0x010a
        /*0362*/ 	.byte	0x0a
	.zero		1


	//   ....[39]....
        /*0364*/ 	.word	0x0000cd50
        /*0368*/ 	.word	0x000000ff
        /*036c*/ 	.word	0x00000000
        /*0370*/ 	.short	0x0101
        /*0372*/ 	.byte	0x0a
	.zero		1


	//   ....[40]....
        /*0374*/ 	.word	0x0000ce00
        /*0378*/ 	.word	0x000000ff
        /*037c*/ 	.word	0x00000000
        /*0380*/ 	.short	0x0101
        /*0382*/ 	.byte	0x04
	.zero		1


	//   ....[41]....
        /*0384*/ 	.word	0x0000d570
        /*0388*/ 	.word	0x000000ff
        /*038c*/ 	.word	0x00037098
        /*0390*/ 	.short	0x010a
        /*0392*/ 	.byte	0x04
	.zero		1


	//   ....[42]....
        /*0394*/ 	.word	0x0000e7f0
        /*0398*/ 	.word	0x00000000
        /*039c*/ 	.word	0x00037090
        /*03a0*/ 	.short	0x0101
        /*03a2*/ 	.byte	0x24
	.zero		1


	//   ....[43]....
        /*03a4*/ 	.word	0x0000e940
        /*03a8*/ 	.word	0x00000003
        /*03ac*/ 	.word	0x00037060
        /*03b0*/ 	.short	0x010a
        /*03b2*/ 	.byte	0x3f
	.zero		1


	//   ....[44]....
        /*03b4*/ 	.word	0x0000ed40
        /*03b8*/ 	.word	0x00000005
        /*03bc*/ 	.word	0x00037028
        /*03c0*/ 	.short	0x010a
        /*03c2*/ 	.byte	0x3f
	.zero		1


	//   ....[45]....
        /*03c4*/ 	.word	0x0000f140
        /*03c8*/ 	.word	0x00000004
        /*03cc*/ 	.word	0x00037060
        /*03d0*/ 	.short	0x010a
        /*03d2*/ 	.byte	0x3f
	.zero		1


	//   ....[46]....
        /*03d4*/ 	.word	0x0000f570
        /*03d8*/ 	.word	0x00000003
        /*03dc*/ 	.word	0x00037028
        /*03e0*/ 	.short	0x010a
        /*03e2*/ 	.byte	0x3f
	.zero		1


	//   ....[47]....
        /*03e4*/ 	.word	0x0000fa60
        /*03e8*/ 	.word	0x00000006
        /*03ec*/ 	.word	0x00037028
        /*03f0*/ 	.short	0x010a
        /*03f2*/ 	.byte	0x3f
	.zero		1


	//   ....[48]....
        /*03f4*/ 	.word	0x0000fe90
        /*03f8*/ 	.word	0x00000006
        /*03fc*/ 	.word	0x00037028
        /*0400*/ 	.short	0x010a
        /*0402*/ 	.byte	0x3f
	.zero		1


	//   ....[49]....
        /*0404*/ 	.word	0x000102b0
        /*0408*/ 	.word	0x00000003
        /*040c*/ 	.word	0x00037050
        /*0410*/ 	.short	0x010a
        /*0412*/ 	.byte	0x3f
	.zero		1


	//   ....[50]....
        /*0414*/ 	.word	0x00010310
        /*0418*/ 	.word	0x00000000
        /*041c*/ 	.word	0x00037000
        /*0420*/ 	.short	0x010a
        /*0422*/ 	.byte	0x3f
	.zero		1


	//   ....[51]....
        /*0424*/ 	.word	0x00010370
        /*0428*/ 	.word	0x00000003
        /*042c*/ 	.word	0x00000000
        /*0430*/ 	.short	0x010a
        /*0432*/ 	.byte	0x3f
	.zero		1


	//   ....[52]....
        /*0434*/ 	.word	0x000103d0
        /*0438*/ 	.word	0x00000006
        /*043c*/ 	.word	0x00037008
        /*0440*/ 	.short	0x010a
        /*0442*/ 	.byte	0x3f
	.zero		1


	//   ....[53]....
        /*0444*/ 	.word	0x00010430
        /*0448*/ 	.word	0x0000000b
        /*044c*/ 	.word	0x00037000
        /*0450*/ 	.short	0x010a
        /*0452*/ 	.byte	0x3f
	.zero		1


	//   ....[54]....
        /*0454*/ 	.word	0x00010490
        /*0458*/ 	.word	0x00000008
        /*045c*/ 	.word	0x00037000
        /*0460*/ 	.short	0x010a
        /*0462*/ 	.byte	0x3f
	.zero		1


	//   ....[55]....
        /*0464*/ 	.word	0x000104f0
        /*0468*/ 	.word	0x00000003
        /*046c*/ 	.word	0x00037098
        /*0470*/ 	.short	0x010a
        /*0472*/ 	.byte	0x3f
	.zero		1


	//   ....[56]....
        /*0474*/ 	.word	0x00010540
        /*0478*/ 	.word	0x00000003
        /*047c*/ 	.word	0x00037060
        /*0480*/ 	.short	0x010a
        /*0482*/ 	.byte	0x3f
	.zero		1


	//   ....[57]....
        /*0484*/ 	.word	0x00010590
        /*0488*/ 	.word	0x00000005
        /*048c*/ 	.word	0x00037028
        /*0490*/ 	.short	0x010a
        /*0492*/ 	.byte	0x3f
	.zero		1


	//   ....[58]....
        /*0494*/ 	.word	0x000105e0
        /*0498*/ 	.word	0x00000004
        /*049c*/ 	.word	0x00037060
        /*04a0*/ 	.short	0x010a
        /*04a2*/ 	.byte	0x3f
	.zero		1


	//   ....[59]....
        /*04a4*/ 	.word	0x00010630
        /*04a8*/ 	.word	0x00000003
        /*04ac*/ 	.word	0x00037028
        /*04b0*/ 	.short	0x010a
        /*04b2*/ 	.byte	0x3f
	.zero		1


	//   ....[60]....
        /*04b4*/ 	.word	0x00010680
        /*04b8*/ 	.word	0x00000006
        /*04bc*/ 	.word	0x00037028
        /*04c0*/ 	.short	0x010a
        /*04c2*/ 	.byte	0x3f
	.zero		1


	//   ....[61]....
        /*04c4*/ 	.word	0x000106d0
        /*04c8*/ 	.word	0x00000006
        /*04cc*/ 	.word	0x00037028
        /*04d0*/ 	.short	0x010a
        /*04d2*/ 	.byte	0x3f
	.zero		1


	//----- nvinfo : EIATTR_NUM_MBARRIERS
	.align		4
.L_38:
        /*04d4*/ 	.byte	0x03, 0x38
        /*04d6*/ 	.short	0x001e


	//----- nvinfo : EIATTR_EXIT_INSTR_OFFSETS
	.align		4
        /*04d8*/ 	.byte	0x04, 0x1c
        /*04da*/ 	.short	(.L_40 - .L_39)


	//   ....[0]....
.L_39:
        /*04dc*/ 	.word	0x000009f0


	//   ....[1]....
        /*04e0*/ 	.word	0x0000e800


	//   ....[2]....
        /*04e4*/ 	.word	0x0000e840


	//   ....[3]....
        /*04e8*/ 	.word	0x0000f930


	//   ....[4]....
        /*04ec*/ 	.word	0x00010290


	//----- nvinfo : EIATTR_MAX_THREADS
	.align		4
.L_40:
        /*04f0*/ 	.byte	0x04, 0x05
        /*04f2*/ 	.short	(.L_42 - .L_41)
.L_41:
        /*04f4*/ 	.word	0x00000180
        /*04f8*/ 	.word	0x00000001
        /*04fc*/ 	.word	0x00000001


	//----- nvinfo : EIATTR_CRS_STACK_SIZE
	.align		4
.L_42:
        /*0500*/ 	.byte	0x04, 0x1e
        /*0502*/ 	.short	(.L_44 - .L_43)
.L_43:
        /*0504*/ 	.word	0x00000000


	//----- nvinfo : EIATTR_CBANK_PARAM_SIZE
	.align		4
.L_44:
        /*0508*/ 	.byte	0x03, 0x19
        /*050a*/ 	.short	0x0870


	//----- nvinfo : EIATTR_PARAM_CBANK
	.align		4
        /*050c*/ 	.byte	0x04, 0x0a
        /*050e*/ 	.short	(.L_46 - .L_45)
	.align		4
.L_45:
        /*0510*/ 	.word	index@(.nv.constant0._ZN7cutlass13device_kernelINS_4fmha6kernel28FmhaKernelTmaWarpSpecializedINS1_10collective30FmhaMainloopTmaWarpSpecializedINS_6half_tEffN4cute5tupleIJNS7_1CILi128EEENS9_ILi256EEENS9_ILi80EEEEEENS8_IJiNS9_ILi1EEENS8_IJiiEEEEEESG_SG_NS4_13DefaultFusionEJEEENS4_15FmhaFwdEpilogueIS6_fNS8_IJNS9_ILi64EEESC_SB_EEEEENS2_23IndividualTileSchedulerEJEEEEEvNT_6ParamsE)
        /*0514*/ 	.short	0x0210
        /*0516*/ 	.short	0x0870


	//----- nvinfo : EIATTR_SW_WAR
	.align		4
.L_46:
        /*0518*/ 	.byte	0x04, 0x36
        /*051a*/ 	.short	(.L_48 - .L_47)
.L_47:
        /*051c*/ 	.word	0x00000008
.L_48:


//--------------------- .nv.callgraph             --------------------------
	.section	.nv.callgraph,"",@"SHT_CUDA_CALLGRAPH"
	.align	4
	.sectionentsize	8
	.align		4
        /*0000*/ 	.word	0x00000000
	.align		4
        /*0004*/ 	.word	0xffffffff
	.align		4
        /*0008*/ 	.word	index@(_ZN7cutlass13device_kernelINS_4fmha6kernel28FmhaKernelTmaWarpSpecializedINS1_10collective30FmhaMainloopTmaWarpSpecializedINS_6half_tEffN4cute5tupleIJNS7_1CILi128EEENS9_ILi256EEENS9_ILi80EEEEEENS8_IJiNS9_ILi1EEENS8_IJiiEEEEEESG_SG_NS4_13DefaultFusionEJEEENS4_15FmhaFwdEpilogueIS6_fNS8_IJNS9_ILi64EEESC_SB_EEEEENS2_23IndividualTileSchedulerEJEEEEEvNT_6ParamsE)
	.align		4
        /*000c*/ 	.word	index@(__assertfail)
	.align		4
        /*0010*/ 	.word	0x00000000
	.align		4
        /*0014*/ 	.word	0xfffffffe
	.align		4
        /*0018*/ 	.word	0x00000000
	.align		4
        /*001c*/ 	.word	0xfffffffd
	.align		4
        /*0020*/ 	.word	0x00000000
	.align		4
        /*0024*/ 	.word	0xfffffffc


//--------------------- .nv.constant4             --------------------------
	.section	.nv.constant4,"a",@progbits
	.align	8
	.align		8
.nv.constant4:
        /*0000*/ 	.dword	__assertfail
	.align		8
        /*0008*/ 	.dword	__unnamed_1
	.align		8
        /*0010*/ 	.dword	__unnamed_2
	.align		8
        /*0018*/ 	.dword	_ZN39_INTERNAL_1c149e52_4_k_cu_457599b9_27884cuda3std3__45__cpo5beginE
	.align		8
        /*0020*/ 	.dword	_ZN39_INTERNAL_1c149e52_4_k_cu_457599b9_27884cuda3std3__45__cpo3endE
	.align		8
        /*0028*/ 	.dword	_ZN39_INTERNAL_1c149e52_4_k_cu_457599b9_27884cuda3std3__45__cpo6cbeginE
	.align		8
        /*0030*/ 	.dword	_ZN39_INTERNAL_1c149e52_4_k_cu_457599b9_27884cuda3std3__45__cpo4cendE
	.align		8
        /*0038*/ 	.dword	_ZN39_INTERNAL_1c149e52_4_k_cu_457599b9_27884cuda3std3__441_GLOBAL__N__1c149e52_4_k_cu_457599b9_27886ignoreE
	.align		8
        /*0040*/ 	.dword	_ZN39_INTERNAL_1c149e52_4_k_cu_457599b9_27884cuda3std3__419piecewise_constructE
	.align		8
        /*0048*/ 	.dword	_ZN39_INTERNAL_1c149e52_4_k_cu_457599b9_27884cuda3std3__48in_placeE
	.align		8
        /*0050*/ 	.dword	_ZN39_INTERNAL_1c149e52_4_k_cu_457599b9_27884cuda3std6ranges3__45__cpo4swapE
	.align		8
        /*0058*/ 	.dword	_ZN39_INTERNAL_1c149e52_4_k_cu_457599b9_27884cuda3std6ranges3__45__cpo9iter_moveE
	.align		8
        /*0060*/ 	.dword	_ZN39_INTERNAL_1c149e52_4_k_cu_457599b9_27884cute7productE
	.align		8
        /*0068*/ 	.dword	_ZN39_INTERNAL_1c149e52_4_k_cu_457599b9_27884cute1_E
	.align		8
        /*0070*/ 	.dword	$str$24
	.align		8
        /*0078*/ 	.dword	$str$25


//--------------------- .text._ZN7cutlass13device_kernelINS_4fmha6kernel28FmhaKernelTmaWarpSpecializedINS1_10collective30FmhaMainloopTmaWarpSpecializedINS_6half_tEffN4cute5tupleIJNS7_1CILi128EEENS9_ILi256EEENS9_ILi80EEEEEENS8_IJiNS9_ILi1EEENS8_IJiiEEEEEESG_SG_NS4_13DefaultFusionEJEEENS4_15FmhaFwdEpilogueIS6_fNS8_IJNS9_ILi64EEESC_SB_EEEEENS2_23IndividualTileSchedulerEJEEEEEvNT_6ParamsE --------------------------
	.section	.text._ZN7cutlass13device_kernelINS_4fmha6kernel28FmhaKernelTmaWarpSpecializedINS1_10collective30FmhaMainloopTmaWarpSpecializedINS_6half_tEffN4cute5tupleIJNS7_1CILi128EEENS9_ILi256EEENS9_ILi80EEEEEENS8_IJiNS9_ILi1EEENS8_IJiiEEEEEESG_SG_NS4_13DefaultFusionEJEEENS4_15FmhaFwdEpilogueIS6_fNS8_IJNS9_ILi64EEESC_SB_EEEEENS2_23IndividualTileSchedulerEJEEEEEvNT_6ParamsE,"ax",@progbits
	.align	128
.text._ZN7cutlass13device_kernelINS_4fmha6kernel28FmhaKernelTmaWarpSpecializedINS1_10collective30FmhaMainloopTmaWarpSpecializedINS_6half_tEffN4cute5tupleIJNS7_1CILi128EEENS9_ILi256EEENS9_ILi80EEEEEENS8_IJiNS9_ILi1EEENS8_IJiiEEEEEESG_SG_NS4_13DefaultFusionEJEEENS4_15FmhaFwdEpilogueIS6_fNS8_IJNS9_ILi64EEESC_SB_EEEEENS2_23IndividualTileSchedulerEJEEEEEvNT_6ParamsE:
        .type           _ZN7cutlass13device_kernelINS_4fmha6kernel28FmhaKernelTmaWarpSpecializedINS1_10collective30FmhaMainloopTmaWarpSpecializedINS_6half_tEffN4cute5tupleIJNS7_1CILi128EEENS9_ILi256EEENS9_ILi80EEEEEENS8_IJiNS9_ILi1EEENS8_IJiiEEEEEESG_SG_NS4_13DefaultFusionEJEEENS4_15FmhaFwdEpilogueIS6_fNS8_IJNS9_ILi64EEESC_SB_EEEEENS2_23IndividualTileSchedulerEJEEEEEvNT_6ParamsE,@function
        .size           _ZN7cutlass13device_kernelINS_4fmha6kernel28FmhaKernelTmaWarpSpecializedINS1_10collective30FmhaMainloopTmaWarpSpecializedINS_6half_tEffN4cute5tupleIJNS7_1CILi128EEENS9_ILi256EEENS9_ILi80EEEEEENS8_IJiNS9_ILi1EEENS8_IJiiEEEEEESG_SG_NS4_13DefaultFusionEJEEENS4_15FmhaFwdEpilogueIS6_fNS8_IJNS9_ILi64EEESC_SB_EEEEENS2_23IndividualTileSchedulerEJEEEEEvNT_6ParamsE,(.L_x_112 - _ZN7cutlass13device_kernelINS_4fmha6kernel28FmhaKernelTmaWarpSpecializedINS1_10collective30FmhaMainloopTmaWarpSpecializedINS_6half_tEffN4cute5tupleIJNS7_1CILi128EEENS9_ILi256EEENS9_ILi80EEEEEENS8_IJiNS9_ILi1EEENS8_IJiiEEEEEESG_SG_NS4_13DefaultFusionEJEEENS4_15FmhaFwdEpilogueIS6_fNS8_IJNS9_ILi64EEESC_SB_EEEEENS2_23IndividualTileSchedulerEJEEEEEvNT_6ParamsE)
        .other          _ZN7cutlass13device_kernelINS_4fmha6kernel28FmhaKernelTmaWarpSpecializedINS1_10collective30FmhaMainloopTmaWarpSpecializedINS_6half_tEffN4cute5tupleIJNS7_1CILi128EEENS9_ILi256EEENS9_ILi80EEEEEENS8_IJiNS9_ILi1EEENS8_IJiiEEEEEESG_SG_NS4_13DefaultFusionEJEEENS4_15FmhaFwdEpilogueIS6_fNS8_IJNS9_ILi64EEESC_SB_EEEEENS2_23IndividualTileSchedulerEJEEEEEvNT_6ParamsE,@"STO_CUDA_ENTRY STV_DEFAULT"
_ZN7cutlass13device_kernelINS_4fmha6kernel28FmhaKernelTmaWarpSpecializedINS1_10collective30FmhaMainloopTmaWarpSpecializedINS_6half_tEffN4cute5tupleIJNS7_1CILi128EEENS9_ILi256EEENS9_ILi80EEEEEENS8_IJiNS9_ILi1EEENS8_IJiiEEEEEESG_SG_NS4_13DefaultFusionEJEEENS4_15FmhaFwdEpilogueIS6_fNS8_IJNS9_ILi64EEESC_SB_EEEEENS2_23IndividualTileSchedulerEJEEEEEvNT_6ParamsE:
[----:B------:R-:W1:Y:S01]  /*0000*/  LDC R1, c[0x0][0x28] ;  /* 0x00000a00ff017b82 */ /* 0x000e620000000800 */
[----:B------:R-:W2:Y:S01]  /*0010*/  S2R R6, SR_TID.X ;  /* 0x0000000000067919 */ /* 0x000ea20000002100 */
[----:B------:R-:W-:Y:S01]  /*0020*/  ELECT P1, URZ, PT ;  /* 0x00000000003f782f */ /* 0x000fe20003820000 */
[----:B------:R-:W-:Y:S01]  /*0030*/  BSSY B0, `(.L_x_0) ;  /* 0x0000017000007945 */ /* 0x000fe20003800000 */
[----:B--2---:R-:W-:-:S05]  /*0040*/  SHF.R.U32.HI R0, RZ, 0x5, R6 ;  /* 0x00000005ff007819 */ /* 0x004fca0000011606 */
[----:B------:R-:W2:Y:S02]  /*0050*/  SHFL.IDX PT, R2, R0, RZ, 0x1f ;  /* 0x00001fff00027589 */ /* 0x000ea400000e0000 */
[----:B--2---:R-:W-:Y:S02]  /*0060*/  R2UR UR4, R2 ;  /* 0x00000000020472ca */ /* 0x004fe400000e0000 */
[----:B------:R-:W-:-:S06]  /*0070*/  SHF.R.U32.HI R2, RZ, 0x7, R6 ;  /* 0x00000007ff027819 */ /* 0x000fcc0000011606 */
[----:B------:R-:W2:Y:S05]  /*0080*/  SHFL.IDX PT, R2, R2, RZ, 0x1f ;  /* 0x00001fff02027589 */ /* 0x000eaa00000e0000 */
[----:B------:R-:W-:Y:S02]  /*0090*/  USHF.R.S32.HI UR5, URZ, 0x1f, UR4 ;  /* 0x0000001f3f057899 */ /* 0x000fe40008011404 */
[----:B------:R-:W-:Y:S02]  /*00a0*/  ISETP.NE.OR P0, PT, RZ, UR4, !P1 ;  /* 0x00000004ff007c0c */ /* 0x000fe4000cf05670 */
[----:B------:R-:W-:-:S04]  /*00b0*/  ULEA.HI UR5, UR5, UR4, URZ, 0x2 ;  /* 0x0000000405057291 */ /* 0x000fc8000f8f103f */
[----:B------:R-:W-:-:S04]  /*00c0*/  ULOP3.LUT UR5, UR5, 0xfffffffc, URZ, 0xc0, !UPT ;  /* 0xfffffffc05057892 */ /* 0x000fc8000f8ec03f */
[----:B------:R-:W-:-:S03]  /*00d0*/  UIADD3 UR5, UR4, -UR5, URZ ;  /* 0x8000000504057290 */ /* 0x000fc6000fffe03f */
[----:B-1----:R-:W-:Y:S09]  /*00e0*/  @P0 BRA `(.L_x_1) ;  /* 0x00000000002c0947 */ /* 0x002ff20003800000 */
[----:B------:R-:W-:Y:S02]  /*00f0*/  ULDC.64 UR6, c[0x0][0x198] ;  /* 0x0000660000067ab9 */ /* 0x000fe40000000a00 */
[----:B------:R-:W-:Y:S02]  /*0100*/  UIADD3 UR8, UP0, UR6, 0xf0, URZ ;  /* 0x000000f006087890 */ /* 0x000fe4000ff1e03f */
[----:B------:R-:W-:Y:S02]  /*0110*/  UIADD3 UR10, UP1, UR6, 0x1f0, URZ ;  /* 0x000001f0060a7890 */ /* 0x000fe4000ff3e03f */
[----:B------:R-:W-:Y:S02]  /*0120*/  UIADD3 UR6, UP2, UR6, 0x2f0, URZ ;  /* 0x000002f006067890 */ /* 0x000fe4000ff5e03f */
[----:B------:R-:W-:Y:S02]  /*0130*/  UIADD3.X UR9, URZ, UR7, URZ, UP0, !UPT ;  /* 0x000000073f097290 */ /* 0x000fe400087fe43f */
[----:B------:R-:W-:-:S02]  /*0140*/  UIADD3.X UR11, URZ, UR7, URZ, UP1, !UPT ;  /* 0x000000073f0b7290 */ /* 0x000fc40008ffe43f */
[----:B------:R-:W-:-:S05]  /*0150*/  UIADD3.X UR7, URZ, UR7, URZ, UP2, !UPT ;  /* 0x000000073f077290 */ /* 0x000fca00097fe43f */
[----:B------:R1:W-:Y:S02]  /*0160*/  UTMACCTL.PF [UR8] ;  /* 0x00000000080079b9 */ /* 0x0003e40008040000 */
[----:B------:R1:W-:Y:S02]  /*0170*/  UTMACCTL.PF [UR10] ;  /* 0x000000000a0079b9 */ /* 0x0003e40008040000 */
[----:B------:R1:W-:Y:S02]  /*0180*/  UTMACCTL.PF [UR6] ;  /* 0x00000000060079b9 */ /* 0x0003e40008040000 */
[----:B-1----:R-:W-:Y:S01]  /*0190*/  NOP ;  /* 0x0000000000007918 */ /* 0x002fe20000000000 */
.L_x_1:
[----:B------:R-:W-:Y:S05]  /*01a0*/  BSYNC B0 ;  /* 0x0000000000007941 */ /* 0x000fea0003800000 */
.L_x_0:
[----:B------:R-:W1:Y:S01]  /*01b0*/  SHFL.IDX PT, R3, R0, RZ, 0x1f ;  /* 0x00001fff00037589 */ /* 0x000e6200000e0000 */
[----:B--2---:R-:W-:Y:S01]  /*01c0*/  R2UR UR37, R2 ;  /* 0x00000000022572ca */ /* 0x004fe200000e0000 */
[----:B------:R-:W-:-:S12]  /*01d0*/  UISETP.NE.AND UP0, UPT, UR5, 0x1, UPT ;  /* 0x000000010500788c */ /* 0x000fd8000bf05270 */
[----:B------:R-:W-:Y:S02]  /*01e0*/  UIADD3 UR10, UR37, -0x1, URZ ;  /* 0xffffffff250a7890 */ /* 0x000fe4000fffe03f */
[----:B------:R-:W-:Y:S02]  /*01f0*/  UISETP.EQ.AND UP0, UPT, UR37, URZ, !UP0 ;  /* 0x0000003f2500728c */ /* 0x000fe4000c702270 */
[----:B------:R-:W-:Y:S02]  /*0200*/  UISETP.GE.U32.AND UP1, UPT, UR10, 0x4, UPT ;  /* 0x000000040a00788c */ /* 0x000fe4000bf26070 */
[----:B------:R-:W-:Y:S01]  /*0210*/  USEL UR4, URZ, 0x1, !UP0 ;  /* 0x000000013f047887 */ /* 0x000fe2000c000000 */
[----:B-1----:R-:W-:-:S03]  /*0220*/  ISETP.NE.AND P0, PT, R3, RZ, PT ;  /* 0x000000ff0300720c */ /* 0x002fc60003f05270 */
[----:B------:R-:W-:-:S10]  /*0230*/  USEL UR4, UR4, 0x2, UP1 ;  /* 0x0000000204047887 */ /* 0x000fd40008800000 */
[----:B------:R-:W-:Y:S05]  /*0240*/  @P0 BRA `(.L_x_2) ;  /* 0x0000000000480947 */ /* 0x000fea0003800000 */
[----:B------:R-:W1:Y:S01]  /*0250*/  S2UR UR11, SR_CgaCtaId ;  /* 0x00000000000b79c3 */ /* 0x000e620000008800 */
[----:B------:R-:W-:Y:S01]  /*0260*/  UMOV UR6, 0x400 ;  /* 0x0000040000067882 */ /* 0x000fe20000000000 */
[----:B------:R-:W-:Y:S01]  /*0270*/  UMOV UR7, 0x1 ;  /* 0x0000000100077882 */ /* 0x000fe20000000000 */
[----:B------:R-:W-:Y:S01]  /*0280*/  UMOV UR8, 0x80 ;  /* 0x0000008000087882 */ /* 0x000fe20000000000 */
[----:B------:R-:W-:Y:S01]  /*0290*/  ELECT P0, URZ, PT ;  /* 0x00000000003f782f */ /* 0x000fe20003800000 */
[----:B------:R-:W-:-:S04]  /*02a0*/  UIADD3 UR8, -UR8, 0x100000, URZ ;  /* 0x0010000008087890 */ /* 0x000fc8000fffe13f */
[----:B------:R-:W-:Y:S02]  /*02b0*/  USHF.L.U32 UR9, UR8, 0xb, URZ ;  /* 0x0000000b08097899 */ /* 0x000fe4000800063f */
[----:B------:R-:W-:Y:S02]  /*02c0*/  USHF.L.U32 UR8, UR8, 0x1, URZ ;  /* 0x0000000108087899 */ /* 0x000fe4000800063f */
[----:B-1----:R-:W-:Y:S02]  /*02d0*/  ULEA UR11, UR11, UR6, 0x18 ;  /* 0x000000060b0b7291 */ /* 0x002fe4000f8ec03f */
[----:B------:R-:W-:-:S04]  /*02e0*/  UIADD3 UR6, -UR7, 0x100000, URZ ;  /* 0x0010000007067890 */ /* 0x000fc8000fffe13f */
[----:B------:R-:W-:Y:S02]  /*02f0*/  USHF.L.U32 UR7, UR6, 0xb, URZ ;  /* 0x0000000b06077899 */ /* 0x000fe4000800063f */
[----:B------:R-:W-:Y:S01]  /*0300*/  USHF.L.U32 UR6, UR6, 0x1, URZ ;  /* 0x0000000106067899 */ /* 0x000fe2000800063f */
[----:B------:R-:W1:Y:S11]  /*0310*/  FENCE.VIEW.ASYNC.S ;  /* 0x00000000000073c6 */ /* 0x000e760000000000 */
[----:B-1----:R1:W2:Y:S01]  /*0320*/  SYNCS.EXCH.64 URZ, [UR11+0x37050], UR6 ;  /* 0x037050060b3f75b2 */ /* 0x0022a20008000100 */
[----:B------:R1:W3:Y:S01]  /*0330*/  SYNCS.EXCH.64 URZ, [UR11+0x37060], UR8 ;  /* 0x037060080b3f75b2 */ /* 0x0002e20008000100 */
[----:B------:R1:W4:Y:S01]  /*0340*/  SYNCS.EXCH.64 URZ, [UR11+0x37058], UR6 ;  /* 0x037058060b3f75b2 */ /* 0x0003220008000100 */
[----:B------:R1:W1:Y:S01]  /*0350*/  SYNCS.EXCH.64 URZ, [UR11+0x37068], UR8 ;  /* 0x037068080b3f75b2 */ /* 0x0002620008000100 */
[----:B------:R-:W-:Y:S01]  /*0360*/  NOP ;  /* 0x0000000000007918 */ /* 0x000fe20000000000 */
.L_x_2:
[----:B------:R-:W5:Y:S01]  /*0370*/  SHFL.IDX PT, R2, R0, RZ, 0x1f ;  /* 0x00001fff00027589 */ /* 0x000f6200000e0000 */
[----:B------:R-:W-:Y:S01]  /*0380*/  NOP ;  /* 0x0000000000007918 */ /* 0x000fe20000000000 */
[----:B-----5:R-:W-:-:S13]  /*0390*/  ISETP.NE.AND P0, PT, R2, RZ, PT ;  /* 0x000000ff0200720c */ /* 0x020fda0003f05270 */
[----:B------:R-:W-:Y:S05]  /*03a0*/  @P0 BRA `(.L_x_3) ;  /* 0x0000000000600947 */ /* 0x000fea0003800000 */
[----:B-1----:R-:W1:Y:S01]  /*03b0*/  S2UR UR7, SR_CgaCtaId ;  /* 0x00000000000779c3 */ /* 0x002e620000008800 */
[----:B------:R-:W-:Y:S01]  /*03c0*/  UMOV UR6, 0x400 ;  /* 0x0000040000067882 */ /* 0x000fe20000000000 */
[----:B------:R-:W-:Y:S01]  /*03d0*/  UMOV UR8, 0x1 ;  /* 0x0000000100087882 */ /* 0x000fe20000000000 */
[----:B------:R-:W-:Y:S01]  /*03e0*/  UMOV UR12, 0x100 ;  /* 0x00000100000c7882 */ /* 0x000fe20000000000 */
[----:B------:R-:W-:-:S04]  /*03f0*/  UIADD3 UR8, -UR8, 0x100000, URZ ;  /* 0x0010000008087890 */ /* 0x000fc8000fffe13f */
[----:B------:R-:W-:Y:S02]  /*0400*/  USHF.L.U32 UR9, UR8, 0xb, URZ ;  /* 0x0000000b08097899 */ /* 0x000fe4000800063f */
[----:B------:R-:W-:Y:S01]  /*0410*/  USHF.L.U32 UR8, UR8, 0x1, URZ ;  /* 0x0000000108087899 */ /* 0x000fe2000800063f */
[----:B------:R-:W-:Y:S01]  /*0420*/  ELECT P0, URZ, PT ;  /* 0x00000000003f782f */ /* 0x000fe20003800000 */
[----:B-1----:R-:W-:Y:S02]  /*0430*/  ULEA UR11, UR7, UR6, 0x18 ;  /* 0x00000006070b7291 */ /* 0x002fe4000f8ec03f */
[----:B------:R-:W-:-:S04]  /*0440*/  UIADD3 UR6, -UR12, 0x100000, URZ ;  /* 0x001000000c067890 */ /* 0x000fc8000fffe13f */
[----:B------:R-:W-:Y:S02]  /*0450*/  USHF.L.U32 UR7, UR6, 0xb, URZ ;  /* 0x0000000b06077899 */ /* 0x000fe4000800063f */
[----:B------:R-:W-:Y:S01]  /*0460*/  USHF.L.U32 UR6, UR6, 0x1, URZ ;  /* 0x0000000106067899 */ /* 0x000fe2000800063f */
[----:B------:R-:W1:Y:S03]  /*0470*/  FENCE.VIEW.ASYNC.S ;  /* 0x00000000000073c6 */ /* 0x000e660000000000 */
[----:B-1----:R1:W1:Y:S08]  /*0480*/  SYNCS.EXCH.64 URZ, [UR11+0x37000], UR8 ;  /* 0x037000080b3f75b2 */ /* 0x0022700008000100 */
[----:B------:R1:W1:Y:S01]  /*0490*/  SYNCS.EXCH.64 URZ, [UR11+0x37028], UR6 ;  /* 0x037028060b3f75b2 */ /* 0x0002620008000100 */
        /* <DEDUP_REMOVED lines=8> */
[----:B------:R-:W-:Y:S01]  /*0520*/  NOP ;  /* 0x0000000000007918 */ /* 0x000fe20000000000 */
.L_x_3:
        /* <DEDUP_REMOVED lines=21> */
[----:B------:R-:W-:Y:S01]  /*0680*/  NOP ;  /* 0x0000000000007918 */ /* 0x000fe20000000000 */
.L_x_4:
[----:B------:R-:W5:Y:S01]  /*0690*/  SHFL.IDX PT, R2, R0, RZ, 0x1f ;  /* 0x00001fff00027589 */ /* 0x000f6200000e0000 */
[----:B------:R-:W-:Y:S01]  /*06a0*/  ELECT P0, URZ, PT ;  /* 0x00000000003f782f */ /* 0x000fe20003800000 */
[----:B------:R-:W-:Y:S01]  /*06b0*/  NOP ;  /* 0x0000000000007918 */ /* 0x000fe20000000000 */
[----:B-1----:R-:W-:Y:S02]  /*06c0*/  UMOV UR6, 0x80 ;  /* 0x0000008000067882 */ /* 0x002fe40000000000 */
[C---:B-----5:R-:W-:Y:S02]  /*06d0*/  ISETP.NE.OR P0, PT, R2.reuse, RZ, !P0 ;  /* 0x000000ff0200720c */ /* 0x060fe40004705670 */
[----:B------:R-:W-:-:S11]  /*06e0*/  ISETP.NE.AND P2, PT, R2, RZ, PT ;  /* 0x000000ff0200720c */ /* 0x000fd60003f45270 */
[----:B------:R-:W-:Y:S01]  /*06f0*/  VOTEU.ALL UP0, P0 ;  /* 0x00000000003f7886 */ /* 0x000fe20000000000 */
[----:B------:R-:W-:Y:S01]  /*0700*/  VOTEU.ALL UP2, P0 ;  /* 0x00000000003f7886 */ /* 0x000fe20000040000 */
[----:B------:R-:W-:Y:S01]  /*0710*/  VOTEU.ALL UP3, P0 ;  /* 0x00000000003f7886 */ /* 0x000fe20000060000 */
[----:B------:R-:W-:Y:S02]  /*0720*/  VOTEU.ALL UP4, P0 ;  /* 0x00000000003f7886 */ /* 0x000fe40000080000 */
[----:B------:R-:W1:Y:S01]  /*0730*/  @!UP0 S2UR UR9, SR_CgaCtaId ;  /* 0x00000000000989c3 */ /* 0x000e620000008800 */
[----:B------:R-:W-:Y:S01]  /*0740*/  @!UP0 UMOV UR8, 0x400 ;  /* 0x0000040000088882 */ /* 0x000fe20000000000 */
[----:B------:R-:W-:-:S04]  /*0750*/  @!UP0 UIADD3 UR6, -UR6, 0x100000, URZ ;  /* 0x0010000006068890 */ /* 0x000fc8000fffe13f */
[----:B------:R-:W-:Y:S02]  /*0760*/  @!UP0 USHF.L.U32 UR7, UR6, 0xb, URZ ;  /* 0x0000000b06078899 */ /* 0x000fe4000800063f */
[----:B------:R-:W-:Y:S02]  /*0770*/  @!UP0 USHF.L.U32 UR6, UR6, 0x1, URZ ;  /* 0x0000000106068899 */ /* 0x000fe4000800063f */
[----:B-1----:R-:W-:Y:S01]  /*0780*/  @!UP0 ULEA UR8, UR9, UR8, 0x18 ;  /* 0x0000000809088291 */ /* 0x002fe2000f8ec03f */
[----:B------:R-:W-:Y:S01]  /*0790*/  VOTEU.ALL UP0, P0 ;  /* 0x00000000003f7886 */ /* 0x000fe20000000000 */
[----:B------:R-:W1:Y:S10]  /*07a0*/  FENCE.VIEW.ASYNC.S ;  /* 0x00000000000073c6 */ /* 0x000e740000000000 */
[----:B-1----:R1:W1:Y:S01]  /*07b0*/  @!UP0 SYNCS.EXCH.64 URZ, [UR8+0x37090], UR6 ;  /* 0x03709006083f85b2 */ /* 0x0022620008000100 */
[----:B------:R1:W1:Y:S01]  /*07c0*/  @!UP2 SYNCS.EXCH.64 URZ, [UR8+0x37098], UR6 ;  /* 0x03709806083fa5b2 */ /* 0x0002620008000100 */
[----:B------:R1:W1:Y:S01]  /*07d0*/  @!UP3 SYNCS.EXCH.64 URZ, [UR8+0x370a0], UR6 ;  /* 0x0370a006083fb5b2 */ /* 0x0002620008000100 */
[----:B------:R1:W1:Y:S01]  /*07e0*/  @!UP4 SYNCS.EXCH.64 URZ, [UR8+0x370a8], UR6 ;  /* 0x0370a806083fc5b2 */ /* 0x0002620008000100 */
[----:B------:R-:W-:Y:S01]  /*07f0*/  NOP ;  /* 0x0000000000007918 */ /* 0x000fe20000000000 */
[----:B------:R-:W-:Y:S05]  /*0800*/  @P2 BRA `(.L_x_5) ;  /* 0x0000000000582947 */ /* 0x000fea0003800000 */
[----:B-1----:R-:W1:Y:S01]  /*0810*/  S2UR UR7, SR_CgaCtaId ;  /* 0x00000000000779c3 */ /* 0x002e620000008800 */
[----:B------:R-:W-:Y:S01]  /*0820*/  UMOV UR6, 0x400 ;  /* 0x0000040000067882 */ /* 0x000fe20000000000 */
[----:B------:R-:W-:Y:S01]  /*0830*/  UMOV UR8, 0x20 ;  /* 0x0000002000087882 */ /* 0x000fe20000000000 */
[----:B------:R-:W-:Y:S01]  /*0840*/  UMOV UR9, 0x80 ;  /* 0x0000008000097882 */ /* 0x000fe20000000000 */
[----:B------:R-:W-:Y:S01]  /*0850*/  ELECT P0, URZ, PT ;  /* 0x00000000003f782f */ /* 0x000fe20003800000 */
[----:B-1----:R-:W-:Y:S02]  /*0860*/  ULEA UR11, UR7, UR6, 0x18 ;  /* 0x00000006070b7291 */ /* 0x002fe4000f8ec03f */
[----:B------:R-:W-:-:S04]  /*0870*/  UIADD3 UR6, -UR8, 0x100000, URZ ;  /* 0x0010000008067890 */ /* 0x000fc8000fffe13f */
[----:B------:R-:W-:Y:S02]  /*0880*/  USHF.L.U32 UR7, UR6, 0xb, URZ ;  /* 0x0000000b06077899 */ /* 0x000fe4000800063f */
[----:B------:R-:W-:Y:S02]  /*0890*/  USHF.L.U32 UR6, UR6, 0x1, URZ ;  /* 0x0000000106067899 */ /* 0x000fe4000800063f */
        /* <DEDUP_REMOVED lines=13> */
.L_x_5:
[----:B------:R-:W-:Y:S01]  /*0970*/  ISETP.NE.AND P0, PT, RZ, UR37, PT ;  /* 0x00000025ff007c0c */ /* 0x000fe2000bf05270 */
[----:B------:R-:W-:Y:S01]  /*0980*/  NOP ;  /* 0x0000000000007918 */ /* 0x000fe20000000000 */
[----:B------:R-:W-:Y:S01]  /*0990*/  MOV R0, UR5 ;  /* 0x0000000500007c02 */ /* 0x000fe20008000f00 */
[----:B-1234-:R-:W-:Y:S03]  /*09a0*/  BAR.SYNC.DEFER_BLOCKING 0x0 ;  /* 0x0000000000007b1d */ /* 0x01efe60000010000 */
[----:B------:R-:W-:-:S07]  /*09b0*/  ISETP.EQ.AND P2, PT, R0, 0x1, P1 ;  /* 0x000000010000780c */ /* 0x000fce0000f42270 */
[----:B------:R-:W-:Y:S06]  /*09c0*/  @!P0 BRA `(.L_x_6) ;  /* 0x000000dc00908947 */ /* 0x000fec0003800000 */
[----:B------:R-:W-:-:S06]  /*09d0*/  UISETP.GT.U32.AND UP0, UPT, UR10, 0x3, UPT ;  /* 0x000000030a00788c */ /* 0x000fcc000bf04070 */
[----:B------:R-:W-:-:S13]  /*09e0*/  PLOP3.LUT P0, PT, PT, PT, UP0, 0x80, 0x0 ;  /* 0x000000000000781c */ /* 0x000fda0003f0f008 */
[----:B------:R-:W-:Y:S05]  /*09f0*/  @P0 EXIT ;  /* 0x000000000000094d */ /* 0x000fea0003800000 */
.L_x_7:
[----:B------:R-:W-:-:S08]  /*0a00*/  NOP ;  /* 0x0000000000007918 */ /* 0x000fd00000000000 */
[----:B------:R-:W1:Y:S02]  /*0a10*/  USETMAXREG.TRY_ALLOC.CTAPOOL UP0, 0xf0 ;  /* 0x000000f0000079c8 */ /* 0x000e640008000600 */
[----:B-1----:R-:W-:-:S13]  /*0a20*/  PLOP3.LUT P0, PT, PT, PT, UP0, 0x80, 0x0 ;  /* 0x000000000000781c */ /* 0x002fda0003f0f008 */
[----:B------:R-:W-:Y:S05]  /*0a30*/  @!P0 BRA `(.L_x_7) ;  /* 0xfffffffc00f08947 */ /* 0x000fea000383ffff */
[----:B------:R-:W-:Y:S01]  /*0a40*/  UISETP.NE.AND UP0, UPT, UR37, 0x1, UPT ;  /* 0x000000012500788c */ /* 0x000fe2000bf05270 */
[----:B------:R-:W1:Y:S01]  /*0a50*/  S2UR UR42, SR_CTAID.X ;  /* 0x00000000002a79c3 */ /* 0x000e620000002500 */
[----:B------:R-:W-:Y:S01]  /*0a60*/  UMOV UR5, URZ ;  /* 0x0000003f00057c82 */ /* 0x000fe20008000000 */
[----:B------:R-:W-:-:S03]  /*0a70*/  UMOV UR6, URZ ;  /* 0x0000003f00067c82 */ /* 0x000fc60008000000 */
[----:B------:R-:W-:-:S13]  /*0a80*/  PLOP3.LUT P0, PT, PT, PT, UP0, 0x80, 0x0 ;  /* 0x000000000000781c */ /* 0x000fda0003f0f008 */
[----:B------:R-:W-:Y:S05]  /*0a90*/  @!P0 BRA `(.L_x_8) ;  /* 0x00000000003c8947 */ /* 0x000fea0003800000 */
[----:B------:R-:W-:Y:S01]  /*0aa0*/  UISETP.NE.AND UP0, UPT, UR37, 0x2, UPT ;  /* 0x000000022500788c */ /* 0x000fe2000bf05270 */
[----:B------:R-:W-:-:S05]  /*0ab0*/  UMOV UR6, 0x1 ;  /* 0x0000000100067882 */ /* 0x000fca0000000000 */
[----:B------:R-:W-:-:S13]  /*0ac0*/  PLOP3.LUT P1, PT, PT, PT, UP0, 0x80, 0x0 ;  /* 0x000000000000781c */ /* 0x000fda0003f2f008 */
[----:B------:R-:W-:Y:S05]  /*0ad0*/  @!P1 BRA `(.L_x_8) ;  /* 0x00000000002c9947 */ /* 0x000fea0003800000 */
[----:B------:R-:W-:-:S06]  /*0ae0*/  UISETP.NE.AND UP0, UPT, UR37, 0x3, UPT ;  /* 0x000000032500788c */ /* 0x000fcc000bf05270 */
[----:B------:R-:W-:-:S13]  /*0af0*/  PLOP3.LUT P1, PT, PT, PT, UP0, 0x80, 0x0 ;  /* 0x000000000000781c */ /* 0x000fda0003f2f008 */
[----:B------:R-:W-:Y:S05]  /*0b00*/  @!P1 BRA `(.L_x_9) ;  /* 0x0000000000189947 */ /* 0x000fea0003800000 */
[----:B------:R-:W-:-:S11]  /*0b10*/  UISETP.NE.AND UP0, UPT, UR37, 0x4, UPT ;  /* 0x000000042500788c */ /* 0x000fd6000bf05270 */
[----:B------:R-:W-:Y:S01]  /*0b20*/  @!UP0 UMOV UR5, 0x1 ;  /* 0x0000000100058882 */ /* 0x000fe20000000000 */
[----:B------:R-:W-:Y:S01]  /*0b30*/  @!UP0 UMOV UR6, 0x1 ;  /* 0x0000000100068882 */ /* 0x000fe20000000000 */
[----:B------:R-:W-:Y:S01]  /*0b40*/  @UP0 UMOV UR5, URZ ;  /* 0x0000003f00050c82 */ /* 0x000fe20008000000 */
[----:B------:R-:W-:Y:S01]  /*0b50*/  @UP0 UMOV UR6, URZ ;  /* 0x0000003f00060c82 */ /* 0x000fe20008000000 */
[----:B------:R-:W-:Y:S05]  /*0b60*/  BRA `(.L_x_8) ;  /* 0x0000000000087947 */ /* 0x000fea0003800000 */
.L_x_9:
[----:B------:R-:W-:Y:S01]  /*0b70*/  UMOV UR5, 0x1 ;  /* 0x0000000100057882 */ /* 0x000fe20000000000 */
[----:B------:R-:W-:-:S05]  /*0b80*/  UMOV UR6, URZ ;  /* 0x0000003f00067c82 */ /* 0x000fca0008000000 */
.L_x_8:
[----:B------:R-:W-:Y:S05]  /*0b90*/  @!P0 BRA `(.L_x_10) ;  /* 0x00000000003c8947 */ /* 0x000fea0003800000 */
[----:B------:R-:W-:-:S06]  /*0ba0*/  UISETP.NE.AND UP0, UPT, UR37, 0x2, UPT ;  /* 0x000000022500788c */ /* 0x000fcc000bf05270 */
[----:B------:R-:W-:-:S13]  /*0bb0*/  PLOP3.LUT P0, PT, PT, PT, UP0, 0x80, 0x0 ;  /* 0x000000000000781c */ /* 0x000fda0003f0f008 */
[----:B------:R-:W-:Y:S05]  /*0bc0*/  @!P0 BRA `(.L_x_11) ;  /* 0x0000000000288947 */ /* 0x000fea0003800000 */
[----:B------:R-:W-:-:S06]  /*0bd0*/  UISETP.NE.AND UP0, UPT, UR37, 0x3, UPT ;  /* 0x000000032500788c */ /* 0x000fcc000bf05270 */
[----:B------:R-:W-:-:S13]  /*0be0*/  PLOP3.LUT P0, PT, PT, PT, UP0, 0x80, 0x0 ;  /* 0x000000000000781c */ /* 0x000fda0003f0f008 */
[----:B------:R-:W-:Y:S05]  /*0bf0*/  @!P0 BRA `(.L_x_12) ;  /* 0x0000000000148947 */ /* 0x000fea0003800000 */
[----:B------:R-:W-:-:S06]  /*0c00*/  UISETP.NE.AND UP0, UPT, UR37, 0x4, UPT ;  /* 0x000000042500788c */ /* 0x000fcc000bf05270 */
[----:B------:R-:W-:-:S13]  /*0c10*/  PLOP3.LUT P0, PT, PT, PT, UP0, 0x80, 0x0 ;  /* 0x000000000000781c */ /* 0x000fda0003f0f008 */
[----:B------:R-:W-:Y:S05]  /*0c20*/  @P0 BRA `(.L_x_13) ;  /* 0x00000000001c0947 */ /* 0x000fea0003800000 */
[----:B-1----:R-:W-:Y:S01]  /*0c30*/  ULEA UR42, UR42, 0x3, 0x1 ;  /* 0x000000032a2a7891 */ /* 0x002fe2000f8e083f */
[----:B------:R-:W-:Y:S11]  /*0c40*/  BRA `(.L_x_13) ;  /* 0x0000000000147947 */ /* 0x000ff60003800000 */
.L_x_12:
[----:B-1----:R-:W-:Y:S01]  /*0c50*/  ULEA UR42, UR42, 0x2, 0x1 ;  /* 0x000000022a2a7891 */ /* 0x002fe2000f8e083f */
[----:B------:R-:W-:Y:S11]  /*0c60*/  BRA `(.L_x_13) ;  /* 0x00000000000c7947 */ /* 0x000ff60003800000 */
.L_x_11:
[----:B-1----:R-:W-:Y:S01]  /*0c70*/  ULEA UR42, UR42, 0x1, 0x1 ;  /* 0x000000012a2a7891 */ /* 0x002fe2000f8e083f */
[----:B------:R-:W-:Y:S11]  /*0c80*/  BRA `(.L_x_13) ;  /* 0x0000000000047947 */ /* 0x000ff60003800000 */
.L_x_10:
[----:B-1----:R-:W-:-:S12]  /*0c90*/  USHF.L.U32 UR42, UR42, 0x1, URZ ;  /* 0x000000012a2a7899 */ /* 0x002fd8000800063f */
.L_x_13:
[----:B------:R-:W-:-:S04]  /*0ca0*/  ULOP3.LUT UR7, UR4, 0x1, URZ, 0xfc, !UPT ;  /* 0x0000000104077892 */ /* 0x000fc8000f8efc3f */
[----:B------:R-:W-:-:S06]  /*0cb0*/  UISETP.NE.AND UP0, UPT, UR7, 0x3, UPT ;  /* 0x000000030700788c */ /* 0x000fcc000bf05270 */
[----:B------:R-:W-:-:S13]  /*0cc0*/  PLOP3.LUT P0, PT, PT, PT, UP0, 0x80, 0x0 ;  /* 0x000000000000781c */ /* 0x000fda0003f0f008 */
[----:B------:R-:W-:Y:S05]  /*0cd0*/  @!P0 BRA `(.L_x_14) ;  /* 0x0000000000048947 */ /* 0x000fea0003800000 */
[----:B-1----:R-:W-:Y:S01]  /*0ce0*/  BPT.TRAP 0x1 ;  /* 0x000000040000795c */ /* 0x002fe20000300000 */
.L_x_14:
[----:B------:R-:W2:Y:S01]  /*0cf0*/  S2UR UR7, SR_CgaCtaId ;  /* 0x00000000000779c3 */ /* 0x000ea20000008800 */
[----:B------:R-:W-:Y:S01]  /*0d00*/  UMOV UR36, 0x400 ;  /* 0x0000040000247882 */ /* 0x000fe20000000000 */
[----:B------:R-:W-:-:S04]  /*0d10*/  MOV R0, UR5 ;  /* 0x0000000500007c02 */ /* 0x000fc80008000f00 */
[----:B------:R-:W-:Y:S01]  /*0d20*/  SHF.L.U32 R0, R0, 0x1f, RZ ;  /* 0x0000001f00007819 */ /* 0x000fe200000006ff */
[----:B--2---:R-:W-:-:S04]  /*0d30*/  ULEA UR36, UR7, UR36, 0x18 ;  /* 0x0000002407247291 */ /* 0x004fc8000f8ec03f */
[----:B------:R-:W-:-:S09]  /*0d40*/  ULEA UR7, UR6, UR36, 0x3 ;  /* 0x0000002406077291 */ /* 0x000fd2000f8e183f */
[----:B------:R-:W2:Y:S02]  /*0d50*/  SYNCS.PHASECHK.TRANS64.TRYWAIT P1, [UR7+0x37050], R0 ;  /* 0x03705000ff0075a7 */ /* 0x000ea40008020147 */
[----:B--2---:R-:W-:Y:S05]  /*0d60*/  @!P1 BRA `(.L_x_15) ;  /* 0x000000f4004c9947 */ /* 0x004fea0003800000 */
.L_x_95:
[----:B------:R-:W-:Y:S05]  /*0d70*/  @!P0 BRA `(.L_x_16) ;  /* 0x0000000000048947 */ /* 0x000fea0003800000 */
[----:B-1----:R-:W-:Y:S01]  /*0d80*/  BPT.TRAP 0x1 ;  /* 0x000000040000795c */ /* 0x002fe20000300000 */
.L_x_16:
[----:B------:R-:W-:Y:S01]  /*0d90*/  SHF.L.U32 R5, RZ, 0x1f, RZ ;  /* 0x0000001fff057819 */ /* 0x000fe200000006ff */
[----:B------:R-:W-:Y:S01]  /*0da0*/  UIADD3 UR28, UR36, 0x37090, URZ ;  /* 0x00037090241c7890 */ /* 0x000fe2000fffe03f */
[----:B------:R-:W-:Y:S02]  /*0db0*/  ISETP.NE.AND P2, PT, RZ, UR10, PT ;  /* 0x0000000aff007c0c */ /* 0x000fe4000bf45270 */
[----:B------:R-:W3:Y:S02]  /*0dc0*/  SYNCS.PHASECHK.TRANS64.TRYWAIT P1, [UR36+0x37000], R5 ;  /* 0x03700005ff0075a7 */ /* 0x000ee40008020164 */
[----:B---3--:R-:W-:Y:S09]  /*0dd0*/  @!P1 BRA `(.L_x_17) ;  /* 0x000000f400489947 */ /* 0x008ff20003800000 */
.L_x_96:
[----:B------:R-:W-:Y:S01]  /*0de0*/  ULEA UR10, UR10, UR28, 0x3 ;  /* 0x0000001c0a0a7291 */ /* 0x000fe2000f8e183f */
[----:B--2---:R-:W-:Y:S01]  /*0df0*/  SEL R0, RZ, 0x1, P2 ;  /* 0x00000001ff007807 */ /* 0x004fe20001000000 */
[----:B------:R-:W-:-:S03]  /*0e00*/  UIADD3 UR7, UR37, -0x1, URZ ;  /* 0xffffffff25077890 */ /* 0x000fc6000fffe03f */
[----:B------:R-:W-:Y:S01]  /*0e10*/  SHF.L.U32 R0, R0, 0x1f, RZ ;  /* 0x0000001f00007819 */ /* 0x000fe200000006ff */
[----:B------:R-:W-:-:S03]  /*0e20*/  USHF.L.U32 UR7, UR7, 0x3, URZ ;  /* 0x0000000307077899 */ /* 0x000fc6000800063f */
[----:B------:R-:W2:Y:S02]  /*0e30*/  SYNCS.PHASECHK.TRANS64.TRYWAIT P1, [UR10], R0 ;  /* 0x00000000ff0075a7 */ /* 0x000ea4000802014a */
[----:B--2---:R-:W-:Y:S07]  /*0e40*/  @!P1 BRA `(.L_x_18) ;  /* 0x000000f400449947 */ /* 0x004fee0003800000 */
.L_x_97:
[----:B------:R-:W-:Y:S01]  /*0e50*/  USHF.R.U32.HI UR5, URZ, 0x4, UR36 ;  /* 0x000000043f057899 */ /* 0x000fe20008011624 */
[----:B------:R-:W-:Y:S01]  /*0e60*/  WARPGROUP.ARRIVE ;  /* 0x00000000000079c5 */ /* 0x000fe20000000000 */
[----:B------:R-:W-:Y:S02]  /*0e70*/  UIADD3 UR8, UR36, 0x5000, URZ ;  /* 0x0000500024087890 */ /* 0x000fe4000fffe03f */
[----:B------:R-:W-:Y:S02]  /*0e80*/  ULOP3.LUT UR5, UR5, 0x3fff, URZ, 0xc0, !UPT ;  /* 0x00003fff05057892 */ /* 0x000fe4000f8ec03f */
[----:B------:R-:W-:Y:S02]  /*0e90*/  USHF.R.U32.HI UR8, URZ, 0x4, UR8 ;  /* 0x000000043f087899 */ /* 0x000fe40008011608 */
[----:B------:R-:W-:Y:S02]  /*0ea0*/  ULOP3.LUT UR24, UR5, 0x10000, URZ, 0xfc, !UPT ;  /* 0x0001000005187892 */ /* 0x000fe4000f8efc3f */
[----:B------:R-:W-:-:S02]  /*0eb0*/  ULOP3.LUT UR5, UR8, 0x3fff, URZ, 0xc0, !UPT ;  /* 0x00003fff08057892 */ /* 0x000fc4000f8ec03f */
[----:B------:R-:W-:Y:S02]  /*0ec0*/  UIMAD UR24, UR6, 0x280, UR24 ;  /* 0x00000280061878a4 */ /* 0x000fe4000f8e0218 */
[----:B------:R-:W-:Y:S01]  /*0ed0*/  ULOP3.LUT UR6, UR5, 0x10000, URZ, 0xfc, !UPT ;  /* 0x0001000005067892 */ /* 0x000fe2000f8efc3f */
[----:B------:R-:W-:Y:S01]  /*0ee0*/  UMOV UR9, 0xc0000010 ;  /* 0xc000001000097882 */ /* 0x000fe20000000000 */
[----:B------:R-:W-:Y:S01]  /*0ef0*/  UMOV UR11, 0xc0000010 ;  /* 0xc0000010000b7882 */ /* 0x000fe20000000000 */
[----:B------:R-:W-:Y:S02]  /*0f00*/  UIADD3 UR12, UR24, 0x80, URZ ;  /* 0x00000080180c7890 */ /* 0x000fe4000fffe03f */
[----:B------:R-:W-:Y:S02]  /*0f10*/  UMOV UR8, UR24 ;  /* 0x0000001800087c82 */ /* 0x000fe40008000000 */
[----:B------:R-:W-:Y:S01]  /*0f20*/  UMOV UR10, UR6 ;  /* 0x00000006000a7c82 */ /* 0x000fe20008000000 */
[----:B------:R-:W-:Y:S01]  /*0f30*/  UIADD3 UR14, UR6, 0x200, URZ ;  /* 0x00000200060e7890 */ /* 0x000fe2000fffe03f */
[----:B------:R-:W-:Y:S01]  /*0f40*/  HGMMA.64x256x16.F32 R24, gdesc[UR8], RZ, !UPT, gsb0 ;  /* 0x03e00000081879f0 */ /* 0x000fe2000c0008ff */
[----:B------:R-:W-:Y:S01]  /*0f50*/  UMOV UR13, 0xc0000010 ;  /* 0xc0000010000d7882 */ /* 0x000fe20000000000 */
[----:B------:R-:W-:Y:S01]  /*0f60*/  UMOV UR15, 0xc0000010 ;  /* 0xc0000010000f7882 */ /* 0x000fe20000000000 */
[----:B------:R-:W-:-:S02]  /*0f70*/  UIADD3 UR16, UR24, 0x100, URZ ;  /* 0x0000010018107890 */ /* 0x000fc4000fffe03f */
[----:B------:R-:W-:Y:S01]  /*0f80*/  UIADD3 UR18, UR6, 0x400, URZ ;  /* 0x0000040006127890 */ /* 0x000fe2000fffe03f */
[----:B------:R-:W-:Y:S01]  /*0f90*/  UMOV UR17, 0xc0000010 ;  /* 0xc000001000117882 */ /* 0x000fe20000000000 */
[----:B------:R-:W-:Y:S01]  /*0fa0*/  UMOV UR19, 0xc0000010 ;  /* 0xc000001000137882 */ /* 0x000fe20000000000 */
[----:B------:R-:W-:Y:S02]  /*0fb0*/  UIADD3 UR20, UR24, 0x180, URZ ;  /* 0x0000018018147890 */ /* 0x000fe4000fffe03f */
[----:B------:R-:W-:Y:S01]  /*0fc0*/  UIADD3 UR22, UR6, 0x600, URZ ;  /* 0x0000060006167890 */ /* 0x000fe2000fffe03f */
[----:B------:R-:W-:Y:S01]  /*0fd0*/  UMOV UR21, 0xc0000010 ;  /* 0xc000001000157882 */ /* 0x000fe20000000000 */
[----:B------:R-:W-:Y:S01]  /*0fe0*/  UMOV UR23, 0xc0000010 ;  /* 0xc000001000177882 */ /* 0x000fe20000000000 */
[----:B------:R-:W-:Y:S02]  /*0ff0*/  UIADD3 UR24, UR24, 0x200, URZ ;  /* 0x0000020018187890 */ /* 0x000fe4000fffe03f */
[----:B------:R-:W-:Y:S01]  /*1000*/  UIADD3 UR26, UR6, 0x800, URZ ;  /* 0x00000800061a7890 */ /* 0x000fe2000fffe03f */
[----:B------:R-:W-:Y:S01]  /*1010*/  UMOV UR25, 0xc0000010 ;  /* 0xc000001000197882 */ /* 0x000fe20000000000 */
[----:B------:R-:W-:Y:S01]  /*1020*/  UMOV UR27, 0xc0000010 ;  /* 0xc0000010001b7882 */ /* 0x000fe20000000000 */
[----:B------:R-:W-:Y:S01]  /*1030*/  ULDC UR10, c[0x0][0x604] ;  /* 0x00018100000a7ab9 */ /* 0x000fe20000000800 */
[----:B------:R-:W-:Y:S01]  /*1040*/  ULDC UR11, c[0x0][0x604] ;  /* 0x00018100000b7ab9 */ /* 0x000fe20000000800 */
[----:B------:R-:W-:Y:S01]  /*1050*/  ULOP3.LUT UR7, UR7, 0x8, URZ, 0xc, !UPT ;  /* 0x0000000807077892 */ /* 0x000fe2000f8e0c3f */
[----:B------:R-:W-:-:S02]  /*1060*/  WARPGROUP.DEPBAR.LE gsb0, 0x0 ;  /* 0x00008000000079c5 */ /* 0x000fc40000010000 */
[----:B------:R-:W-:-:S06]  /*1070*/  WARPGROUP.ARRIVE ;  /* 0x00000000000079c5 */ /* 0x000fcc0000000000 */
[----:B------:R-:W-:Y:S01]  /*1080*/  HGMMA.64x256x16.F32 R24, gdesc[UR12], R24, gsb0 ;  /* 0x03e000000c1879f0 */ /* 0x000fe20008000818 */
[----:B------:R-:W-:Y:S01]  /*1090*/  ULDC UR14, c[0x0][0x604] ;  /* 0x00018100000e7ab9 */ /* 0x000fe20000000800 */
[----:B------:R-:W-:Y:S01]  /*10a0*/  ULDC UR15, c[0x0][0x604] ;  /* 0x00018100000f7ab9 */ /* 0x000fe20000000800 */
[----:B------:R-:W-:Y:S02]  /*10b0*/  WARPGROUP.DEPBAR.LE gsb0, 0x0 ;  /* 0x00008000000079c5 */ /* 0x000fe40000010000 */
[----:B------:R-:W-:-:S15]  /*10c0*/  WARPGROUP.ARRIVE ;  /* 0x00000000000079c5 */ /* 0x000fde0000000000 */
[----:B------:R-:W-:-:S08]  /*10d0*/  NOP ;  /* 0x0000000000007918 */ /* 0x000fd00000000000 */
        /* <DEDUP_REMOVED lines=13> */
[----:B------:R-:W-:Y:S02]  /*11b0*/  ULDC UR26, c[0x0][0x604] ;  /* 0x00018100001a7ab9 */ /* 0x000fe40000000800 */
[----:B------:R-:W-:Y:S02]  /*11c0*/  WARPGROUP.DEPBAR.LE gsb0, 0x0 ;  /* 0x00008000000079c5 */ /* 0x000fe40000010000 */
[----:B--2---:R-:W-:-:S04]  /*11d0*/  FMNMX R3, R24, R25, !PT ;  /* 0x0000001918037209 */ /* 0x004fc80007800000 */
[----:B------:R-:W-:-:S04]  /*11e0*/  FMNMX R0, R28, R3, !PT ;  /* 0x000000031c007209 */ /* 0x000fc80007800000 */
        /* <DEDUP_REMOVED lines=9> */
[----:B------:R-:W-:Y:S02]  /*1280*/  FMNMX R0, R48, R3, !PT ;  /* 0x0000000330007209 */ /* 0x000fe40007800000 */
[----:B------:R-:W-:Y:S02]  /*1290*/  FMNMX R3, R26, R27, !PT ;  /* 0x0000001b1a037209 */ /* 0x000fe40007800000 */
[----:B------:R-:W-:Y:S02]  /*12a0*/  FMNMX R7, R49, R0, !PT ;  /* 0x0000000031077209 */ /* 0x000fe40007800000 */
[----:B------:R-:W-:Y:S02]  /*12b0*/  FMNMX R0, R30, R3, !PT ;  /* 0x000000031e007209 */ /* 0x000fe40007800000 */
[----:B------:R-:W-:Y:S02]  /*12c0*/  FMNMX R2, R52, R7, !PT ;  /* 0x0000000734027209 */ /* 0x000fe40007800000 */
[----:B------:R-:W-:-:S02]  /*12d0*/  FMNMX R3, R31, R0, !PT ;  /* 0x000000001f037209 */ /* 0x000fc40007800000 */
        /* <DEDUP_REMOVED lines=97> */
[----:B------:R-:W-:-:S03]  /*18f0*/  FMNMX R0, R130, R3, !PT ;  /* 0x0000000382007209 */ /* 0x000fc60007800000 */
[----:B------:R-:W2:Y:S01]  /*1900*/  SHFL.BFLY PT, R7, R2, 0x1, 0x1f ;  /* 0x0c201f0002077f89 */ /* 0x000ea200000e0000 */
[----:B------:R-:W-:-:S04]  /*1910*/  FMNMX R3, R131, R0, !PT ;  /* 0x0000000083037209 */ /* 0x000fc80007800000 */
[----:B------:R-:W-:-:S04]  /*1920*/  FMNMX R0, R134, R3, !PT ;  /* 0x0000000386007209 */ /* 0x000fc80007800000 */
[----:B------:R-:W-:-:S04]  /*1930*/  FMNMX R3, R135, R0, !PT ;  /* 0x0000000087037209 */ /* 0x000fc80007800000 */
[----:B------:R-:W-:-:S04]  /*1940*/  FMNMX R0, R138, R3, !PT ;  /* 0x000000038a007209 */ /* 0x000fc80007800000 */
[----:B------:R-:W-:-:S04]  /*1950*/  FMNMX R3, R139, R0, !PT ;  /* 0x000000008b037209 */ /* 0x000fc80007800000 */
[----:B------:R-:W-:Y:S02]  /*1960*/  FMNMX R0, R142, R3, !PT ;  /* 0x000000038e007209 */ /* 0x000fe40007800000 */
[----:B--2---:R-:W-:Y:S02]  /*1970*/  FMNMX R7, R2, R7, !PT ;  /* 0x0000000702077209 */ /* 0x004fe40007800000 */
[----:B------:R-:W-:-:S03]  /*1980*/  FMNMX R3, R143, R0, !PT ;  /* 0x000000008f037209 */ /* 0x000fc60007800000 */
[----:B------:R-:W2:Y:S01]  /*1990*/  SHFL.BFLY PT, R6, R7, 0x2, 0x1f ;  /* 0x0c401f0007067f89 */ /* 0x000ea200000e0000 */
[----:B------:R-:W-:-:S04]  /*19a0*/  FMNMX R0, R146, R3, !PT ;  /* 0x0000000392007209 */ /* 0x000fc80007800000 */
[----:B------:R-:W-:-:S04]  /*19b0*/  FMNMX R3, R147, R0, !PT ;  /* 0x0000000093037209 */ /* 0x000fc80007800000 */
[----:B------:R-:W-:-:S04]  /*19c0*/  FMNMX R0, R150, R3, !PT ;  /* 0x0000000396007209 */ /* 0x000fc80007800000 */
[----:B------:R-:W-:-:S05]  /*19d0*/  FMNMX R3, R151, R0, !PT ;  /* 0x0000000097037209 */ /* 0x000fca0007800000 */
[----:B------:R-:W3:Y:S01]  /*19e0*/  SHFL.BFLY PT, R4, R3, 0x1, 0x1f ;  /* 0x0c201f0003047f89 */ /* 0x000ee200000e0000 */
[----:B--2---:R-:W-:-:S04]  /*19f0*/  FMNMX R0, R7, R6, !PT ;  /* 0x0000000607007209 */ /* 0x004fc80007800000 */
[----:B------:R-:W-:-:S04]  /*1a00*/  FSETP.NEU.AND P1, PT, R0, -INF , PT ;  /* 0xff8000000000780b */ /* 0x000fc80003f2d000 */
[----:B------:R-:W-:-:S05]  /*1a10*/  FSEL R2, R0, RZ, P1 ;  /* 0x000000ff00027208 */ /* 0x000fca0000800000 */
[----:B------:R-:W-:Y:S01]  /*1a20*/  FMUL R2, R2, UR10 ;  /* 0x0000000a02027c20 */ /* 0x000fe20008400000 */
[----:B------:R-:W-:-:S03]  /*1a30*/  ULDC UR10, c[0x0][0x604] ;  /* 0x00018100000a7ab9 */ /* 0x000fc60000000800 */
[--C-:B------:R-:W-:Y:S01]  /*1a40*/  FFMA R24, R24, UR10, -R2.reuse ;  /* 0x0000000a18187c23 */ /* 0x100fe20008000802 */
[----:B------:R-:W-:Y:S01]  /*1a50*/  ULDC UR10, c[0x0][0x604] ;  /* 0x00018100000a7ab9 */ /* 0x000fe20000000800 */
[----:B---3--:R-:W-:Y:S01]  /*1a60*/  FMNMX R4, R3, R4, !PT ;  /* 0x0000000403047209 */ /* 0x008fe20007800000 */
[--C-:B------:R-:W-:Y:S01]  /*1a70*/  FFMA R7, R25, UR10, -R2.reuse ;  /* 0x0000000a19077c23 */ /* 0x100fe20008000802 */
[----:B------:R-:W-:Y:S01]  /*1a80*/  ULDC UR10, c[0x0][0x604] ;  /* 0x00018100000a7ab9 */ /* 0x000fe20000000800 */
[----:B------:R-:W-:Y:S01]  /*1a90*/  FSETP.GEU.AND P6, PT, R24, -126, PT ;  /* 0xc2fc00001800780b */ /* 0x000fe20003fce000 */
[--C-:B------:R-:W-:Y:S01]  /*1aa0*/  FFMA R6, R28, UR10, -R2.reuse ;  /* 0x0000000a1c067c23 */ /* 0x100fe20008000802 */
[----:B------:R-:W2:Y:S01]  /*1ab0*/  SHFL.BFLY PT, R3, R4, 0x2, 0x1f ;  /* 0x0c401f0004037f89 */ /* 0x000ea200000e0000 */
[----:B------:R-:W-:Y:S01]  /*1ac0*/  FSETP.GEU.AND P5, PT, R7, -126, PT ;  /* 0xc2fc00000700780b */ /* 0x000fe20003fae000 */
[----:B------:R-:W-:Y:S02]  /*1ad0*/  ULDC UR10, c[0x0][0x604] ;  /* 0x00018100000a7ab9 */ /* 0x000fe40000000800 */
[--C-:B------:R-:W-:Y:S01]  /*1ae0*/  FFMA R9, R29, UR10, -R2.reuse ;  /* 0x0000000a1d097c23 */ /* 0x100fe20008000802 */
[----:B------:R-:W-:Y:S01]  /*1af0*/  ULDC UR10, c[0x0][0x604] ;  /* 0x00018100000a7ab9 */ /* 0x000fe20000000800 */
[----:B------:R-:W-:Y:S01]  /*1b00*/  FSETP.GEU.AND P3, PT, R6, -126, PT ;  /* 0xc2fc00000600780b */ /* 0x000fe20003f6e000 */
[--C-:B------:R-:W-:Y:S01]  /*1b10*/  FFMA R28, R32, UR10, -R2.reuse ;  /* 0x0000000a201c7c23 */ /* 0x100fe20008000802 */
[----:B------:R-:W-:Y:S01]  /*1b20*/  ULDC UR10, c[0x0][0x604] ;  /* 0x00018100000a7ab9 */ /* 0x000fe20000000800 */
[----:B------:R-:W-:Y:S01]  /*1b30*/  FSETP.GEU.AND P2, PT, R9, -126, PT ;  /* 0xc2fc00000900780b */ /* 0x000fe20003f4e000 */
[--C-:B------:R-:W-:Y:S01]  /*1b40*/  FFMA R11, R33, UR10, -R2.reuse ;  /* 0x0000000a210b7c23 */ /* 0x100fe20008000802 */
[----:B------:R-:W-:Y:S01]  /*1b50*/  ULDC UR10, c[0x0][0x604] ;  /* 0x00018100000a7ab9 */ /* 0x000fe20000000800 */
[----:B------:R-:W-:Y:S01]  /*1b60*/  @!P6 FMUL R24, R24, 0.5 ;  /* 0x3f0000001818e820 */ /* 0x000fe20000400000 */
[--C-:B------:R-:W-:Y:S01]  /*1b70*/  FFMA R8, R36, UR10, -R2.reuse ;  /* 0x0000000a24087c23 */ /* 0x100fe20008000802 */
[----:B------:R-:W-:Y:S01]  /*1b80*/  @!P5 FMUL R7, R7, 0.5 ;  /* 0x3f0000000707d820 */ /* 0x000fe20000400000 */
[----:B------:R-:W-:Y:S01]  /*1b90*/  ULDC UR10, c[0x0][0x604] ;  /* 0x00018100000a7ab9 */ /* 0x000fe20000000800 */
[----:B------:R-:W-:Y:S01]  /*1ba0*/  FSETP.GEU.AND P4, PT, R28, -126, PT ;  /* 0xc2fc00001c00780b */ /* 0x000fe20003f8e000 */
[--C-:B------:R-:W-:Y:S01]  /*1bb0*/  FFMA R13, R37, UR10, -R2.reuse ;  /* 0x0000000a250d7c23 */ /* 0x100fe20008000802 */
[----:B------:R-:W3:Y:S01]  /*1bc0*/  MUFU.EX2 R24, R24 ;  /* 0x0000001800187308 */ /* 0x000ee20000000800 */
[----:B------:R-:W-:Y:S01]  /*1bd0*/  ULDC UR10, c[0x0][0x604] ;  /* 0x00018100000a7ab9 */ /* 0x000fe20000000800 */
[----:B------:R-:W-:Y:S01]  /*1be0*/  @!P3 FMUL R6, R6, 0.5 ;  /* 0x3f0000000606b820 */ /* 0x000fe20000400000 */
[--C-:B------:R-:W-:Y:S01]  /*1bf0*/  FFMA R32, R40, UR10, -R2.reuse ;  /* 0x0000000a28207c23 */ /* 0x100fe20008000802 */
[----:B------:R-:W-:Y:S01]  /*1c00*/  @!P2 FMUL R9, R9, 0.5 ;  /* 0x3f0000000909a820 */ /* 0x000fe20000400000 */
[----:B------:R-:W-:Y:S01]  /*1c10*/  ULDC UR10, c[0x0][0x604] ;  /* 0x00018100000a7ab9 */ /* 0x000fe20000000800 */
[----:B--2---:R-:W-:Y:S01]  /*1c20*/  FMNMX R4, R4, R3, !PT ;  /* 0x0000000304047209 */ /* 0x004fe20007800000 */
[--C-:B------:R-:W-:Y:S01]  /*1c30*/  FFMA R15, R41, UR10, -R2.reuse ;  /* 0x0000000a290f7c23 */ /* 0x100fe20008000802 */
[----:B------:R-:W2:Y:S01]  /*1c40*/  MUFU.EX2 R7, R7 ;  /* 0x0000000700077308 */ /* 0x000ea20000000800 */
[----:B------:R-:W-:Y:S01]  /*1c50*/  ULDC UR10, c[0x0][0x604] ;  /* 0x00018100000a7ab9 */ /* 0x000fe20000000800 */
[----:B------:R-:W-:Y:S01]  /*1c60*/  FSETP.NEU.AND P1, PT, R4, -INF , PT ;  /* 0xff8000000400780b */ /* 0x000fe20003f2d000 */
[--C-:B------:R-:W-:Y:S01]  /*1c70*/  FFMA R10, R44, UR10, -R2.reuse ;  /* 0x0000000a2c0a7c23 */ /* 0x100fe20008000802 */
[----:B------:R-:W-:Y:S01]  /*1c80*/  ULDC UR10, c[0x0][0x604] ;  /* 0x00018100000a7ab9 */ /* 0x000fe20000000800 */
[----:B------:R-:W-:Y:S01]  /*1c90*/  @!P4 FMUL R28, R28, 0.5 ;  /* 0x3f0000001c1cc820 */ /* 0x000fe20000400000 */
[----:B------:R-:W-:Y:S01]  /*1ca0*/  FSEL R3, R4, RZ, P1 ;  /* 0x000000ff04037208 */ /* 0x000fe20000800000 */
[----:B------:R-:W-:Y:S01]  /*1cb0*/  FFMA R17, R45, UR10, -R2 ;  /* 0x0000000a2d117c23 */ /* 0x000fe20008000802 */
[----:B------:R-:W-:Y:S01]  /*1cc0*/  FSETP.GEU.AND P1, PT, R11, -126, PT ;  /* 0xc2fc00000b00780b */ /* 0x000fe20003f2e000 */
[----:B---3--:R-:W-:Y:S01]  /*1cd0*/  @!P6 FMUL R24, R24, R24 ;  /* 0x000000181818e220 */ /* 0x008fe20000400000 */
[----:B------:R-:W3:Y:S01]  /*1ce0*/  MUFU.EX2 R9, R9 ;  /* 0x0000000900097308 */ /* 0x000ee20000000800 */
[----:B------:R-:W-:Y:S01]  /*1cf0*/  FSETP.GEU.AND P6, PT, R8, -126, PT ;  /* 0xc2fc00000800780b */ /* 0x000fe20003fce000 */
[----:B------:R-:W-:-:S02]  /*1d00*/  ULDC UR10, c[0x0][0x604] ;  /* 0x00018100000a7ab9 */ /* 0x000fc40000000800 */
[--C-:B------:R-:W-:Y:S01]  /*1d10*/  FFMA R36, R48, UR10, -R2.reuse ;  /* 0x0000000a30247c23 */ /* 0x100fe20008000802 */
[----:B------:R-:W-:Y:S01]  /*1d20*/  ULDC UR10, c[0x0][0x604] ;  /* 0x00018100000a7ab9 */ /* 0x000fe20000000800 */
[----:B--2---:R-:W-:Y:S01]  /*1d30*/  @!P5 FMUL R7, R7, R7 ;  /* 0x000000070707d220 */ /* 0x004fe20000400000 */
[----:B------:R-:W-:Y:S01]  /*1d40*/  FSETP.GEU.AND P5, PT, R13, -126, PT ;  /* 0xc2fc00000d00780b */ /* 0x000fe20003fae000 */
[----:B------:R-:W2:Y:S01]  /*1d50*/  MUFU.EX2 R6, R6 ;  /* 0x0000000600067308 */ /* 0x000ea20000000800 */
[--C-:B------:R-:W-:Y:S02]  /*1d60*/  FFMA R19, R49, UR10, -R2.reuse ;  /* 0x0000000a31137c23 */ /* 0x100fe40008000802 */
[----:B------:R-:W-:Y:S01]  /*1d70*/  @!P1 FMUL R11, R11, 0.5 ;  /* 0x3f0000000b0b9820 */ /* 0x000fe20000400000 */
[----:B------:R-:W-:Y:S02]  /*1d80*/  ULDC UR10, c[0x0][0x604] ;  /* 0x00018100000a7ab9 */ /* 0x000fe40000000800 */
[----:B------:R-:W-:Y:S01]  /*1d90*/  @!P6 FMUL R8, R8, 0.5 ;  /* 0x3f0000000808e820 */ /* 0x000fe20000400000 */
[--C-:B------:R-:W-:Y:S01]  /*1da0*/  FFMA R12, R52, UR10, -R2.reuse ;  /* 0x0000000a340c7c23 */ /* 0x100fe20008000802 */
[----:B------:R-:W-:Y:S01]  /*1db0*/  ULDC UR10, c[0x0][0x604] ;  /* 0x00018100000a7ab9 */ /* 0x000fe20000000800 */
[----:B------:R-:W4:Y:S01]  /*1dc0*/  MUFU.EX2 R11, R11 ;  /* 0x0000000b000b7308 */ /* 0x000f220000000800 */
[----:B---3--:R-:W-:Y:S01]  /*1dd0*/  @!P2 FMUL R9, R9, R9 ;  /* 0x000000090909a220 */ /* 0x008fe20000400000 */
[----:B------:R-:W-:Y:S01]  /*1de0*/  FSETP.GEU.AND P2, PT, R15, -126, PT ;  /* 0xc2fc00000f00780b */ /* 0x000fe20003f4e000 */
[----:B------:R-:W-:Y:S01]  /*1df0*/  FFMA R21, R53, UR10, -R2 ;  /* 0x0000000a35157c23 */ /* 0x000fe20008000802 */
[----:B------:R-:W-:Y:S01]  /*1e00*/  @!P5 FMUL R13, R13, 0.5 ;  /* 0x3f0000000d0dd820 */ /* 0x000fe20000400000 */
[----:B------:R-:W-:-:S02]  /*1e10*/  ULDC UR10, c[0x0][0x604] ;  /* 0x00018100000a7ab9 */ /* 0x000fc40000000800 */
[--C-:B------:R-:W-:Y:S01]  /*1e20*/  FFMA R40, R56, UR10, -R2.reuse ;  /* 0x0000000a38287c23 */ /* 0x100fe20008000802 */
[----:B------:R-:W3:Y:S01]  /*1e30*/  MUFU.EX2 R28, R28 ;  /* 0x0000001c001c7308 */ /* 0x000ee20000000800 */
[----:B--2---:R-:W-:Y:S01]  /*1e40*/  @!P3 FMUL R6, R6, R6 ;  /* 0x000000060606b220 */ /* 0x004fe20000400000 */
[----:B------:R-:W-:Y:S01]  /*1e50*/  FSETP.GEU.AND P3, PT, R32, -126, PT ;  /* 0xc2fc00002000780b */ /* 0x000fe20003f6e000 */
[----:B------:R-:W-:Y:S02]  /*1e60*/  ULDC UR10, c[0x0][0x604] ;  /* 0x00018100000a7ab9 */ /* 0x000fe40000000800 */
[--C-:B------:R-:W-:Y:S01]  /*1e70*/  FFMA R23, R57, UR10, -R2.reuse ;  /* 0x0000000a39177c23 */ /* 0x100fe20008000802 */
[----:B------:R-:W-:Y:S01]  /*1e80*/  ULDC UR10, c[0x0][0x604] ;  /* 0x00018100000a7ab9 */ /* 0x000fe20000000800 */
[----:B------:R-:W-:Y:S01]  /*1e90*/  @!P2 FMUL R15, R15, 0.5 ;  /* 0x3f0000000f0fa820 */ /* 0x000fe20000400000 */
[----:B------:R-:W2:Y:S01]  /*1ea0*/  MUFU.EX2 R13, R13 ;  /* 0x0000000d000d7308 */ /* 0x000ea20000000800 */
[----:B----4-:R-:W-:Y:S01]  /*1eb0*/  @!P1 FMUL R11, R11, R11 ;  /* 0x0000000b0b0b9220 */ /* 0x010fe20000400000 */
[----:B------:R-:W-:Y:S01]  /*1ec0*/  FSETP.GEU.AND P1, PT, R17, -126, PT ;  /* 0xc2fc00001100780b */ /* 0x000fe20003f2e000 */
[----:B------:R-:W-:Y:S01]  /*1ed0*/  FFMA R14, R60, UR10, -R2 ;  /* 0x0000000a3c0e7c23 */ /* 0x000fe20008000802 */
[----:B------:R-:W-:-:S02]  /*1ee0*/  ULDC UR10, c[0x0][0x604] ;  /* 0x00018100000a7ab9 */ /* 0x000fc40000000800 */
[--C-:B------:R-:W-:Y:S01]  /*1ef0*/  FFMA R25, R61, UR10, -R2.reuse ;  /* 0x0000000a3d197c23 */ /* 0x100fe20008000802 */
[----:B------:R-:W-:Y:S01]  /*1f00*/  @!P3 FMUL R32, R32, 0.5 ;  /* 0x3f0000002020b820 */ /* 0x000fe20000400000 */
[----:B------:R-:W4:Y:S01]  /*1f10*/  MUFU.EX2 R8, R8 ;  /* 0x0000000800087308 */ /* 0x000f220000000800 */
[----:B---3--:R-:W-:Y:S01]  /*1f20*/  @!P4 FMUL R28, R28, R28 ;  /* 0x0000001c1c1cc220 */ /* 0x008fe20000400000 */
[----:B------:R-:W-:Y:S01]  /*1f30*/  FSETP.GEU.AND P4, PT, R10, -126, PT ;  /* 0xc2fc00000a00780b */ /* 0x000fe20003f8e000 */
[----:B------:R-:W-:Y:S02]  /*1f40*/  ULDC UR10, c[0x0][0x604] ;  /* 0x00018100000a7ab9 */ /* 0x000fe40000000800 */
[--C-:B------:R-:W-:Y:S01]  /*1f50*/  FFMA R44, R64, UR10, -R2.reuse ;  /* 0x0000000a402c7c23 */ /* 0x100fe20008000802 */
[----:B------:R-:W-:Y:S01]  /*1f60*/  ULDC UR10, c[0x0][0x604] ;  /* 0x00018100000a7ab9 */ /* 0x000fe20000000800 */
[----:B------:R-:W-:Y:S01]  /*1f70*/  @!P1 FMUL R17, R17, 0.5 ;  /* 0x3f00000011119820 */ /* 0x000fe20000400000 */
[----:B------:R-:W3:Y:S01]  /*1f80*/  MUFU.EX2 R15, R15 ;  /* 0x0000000f000f7308 */ /* 0x000ee20000000800 */
[----:B--2---:R-:W-:Y:S01]  /*1f90*/  @!P5 FMUL R13, R13, R13 ;  /* 0x0000000d0d0dd220 */ /* 0x004fe20000400000 */
[----:B------:R-:W-:Y:S01]  /*1fa0*/  FSETP.GEU.AND P5, PT, R19, -126, PT ;  /* 0xc2fc00001300780b */ /* 0x000fe20003fae000 */
[----:B------:R-:W-:Y:S01]  /*1fb0*/  FFMA R29, R65, UR10, -R2 ;  /* 0x0000000a411d7c23 */ /* 0x000fe20008000802 */
[----:B------:R-:W-:-:S02]  /*1fc0*/  ULDC UR10, c[0x0][0x604] ;  /* 0x00018100000a7ab9 */ /* 0x000fc40000000800 */
[--C-:B------:R-:W-:Y:S01]  /*1fd0*/  FFMA R16, R68, UR10, -R2.reuse ;  /* 0x0000000a44107c23 */ /* 0x100fe20008000802 */
[----:B------:R-:W-:Y:S01]  /*1fe0*/  @!P4 FMUL R10, R10, 0.5 ;  /* 0x3f0000000a0ac820 */ /* 0x000fe20000400000 */
[----:B------:R-:W2:Y:S01]  /*1ff0*/  MUFU.EX2 R17, R17 ;  /* 0x0000001100117308 */ /* 0x000ea20000000800 */
[----:B----4-:R-:W-:Y:S01]  /*2000*/  @!P6 FMUL R8, R8, R8 ;  /* 0x000000080808e220 */ /* 0x010fe20000400000 */
[----:B------:R-:W-:Y:S01]  /*2010*/  FSETP.GEU.AND P6, PT, R36, -126, PT ;  /* 0xc2fc00002400780b */ /* 0x000fe20003fce000 */
[----:B------:R-:W-:Y:S02]  /*2020*/  ULDC UR10, c[0x0][0x604] ;  /* 0x00018100000a7ab9 */ /* 0x000fe40000000800 */
[--C-:B------:R-:W-:Y:S01]  /*2030*/  FFMA R33, R69, UR10, -R2.reuse ;  /* 0x0000000a45217c23 */ /* 0x100fe20008000802 */
[----:B------:R-:W-:Y:S01]  /*2040*/  ULDC UR10, c[0x0][0x604] ;  /* 0x00018100000a7ab9 */ /* 0x000fe20000000800 */
[----:B------:R-:W-:Y:S01]  /*2050*/  @!P5 FMUL R19, R19, 0.5 ;  /* 0x3f0000001313d820 */ /* 0x000fe20000400000 */
[----:B------:R-:W4:Y:S01]  /*2060*/  MUFU.EX2 R32, R32 ;  /* 0x0000002000207308 */ /* 0x000f220000000800 */
[----:B---3--:R-:W-:Y:S01]  /*2070*/  @!P2 FMUL R15, R15, R15 ;  /* 0x0000000f0f0fa220 */ /* 0x008fe20000400000 */
[----:B------:R-:W-:Y:S01]  /*2080*/  FSETP.GEU.AND P2, PT, R21, -126, PT ;  /* 0xc2fc00001500780b */ /* 0x000fe20003f4e000 */
[----:B------:R-:W-:Y:S01]  /*2090*/  FFMA R48, R72, UR10, -R2 ;  /* 0x0000000a48307c23 */ /* 0x000fe20008000802 */
[----:B------:R-:W-:-:S02]  /*20a0*/  ULDC UR10, c[0x0][0x604] ;  /* 0x00018100000a7ab9 */ /* 0x000fc40000000800 */
[--C-:B------:R-:W-:Y:S01]  /*20b0*/  FFMA R37, R73, UR10, -R2.reuse ;  /* 0x0000000a49257c23 */ /* 0x100fe20008000802 */
[----:B------:R-:W-:Y:S01]  /*20c0*/  @!P6 FMUL R36, R36, 0.5 ;  /* 0x3f0000002424e820 */ /* 0x000fe20000400000 */
        /* <DEDUP_REMOVED lines=180> */
[----:B------:R-:W-:Y:S01]  /*2c10*/  FMUL R3, R3, UR10 ;  /* 0x0000000a03037c20 */ /* 0x000fe20008400000 */
[----:B------:R-:W-:Y:S01]  /*2c20*/  @!P2 FMUL R64, R64, 0.5 ;  /* 0x3f0000004040a820 */ /* 0x000fe20000400000 */
[----:B------:R-:W4:Y:S01]  /*2c30*/  MUFU.EX2 R61, R61 ;  /* 0x0000003d003d7308 */ /* 0x000f220000000800 */
[----:B---3--:R-:W-:Y:S01]  /*2c40*/  @!P3 FMUL R53, R53, R53 ;  /* 0x000000353535b220 */ /* 0x008fe20000400000 */
[----:B------:R-:W-:Y:S01]  /*2c50*/  FSETP.GEU.AND P3, PT, R65, -126, PT ;  /* 0xc2fc00004100780b */ /* 0x000fe20003f6e000 */
[----:B------:R-:W-:Y:S01]  /*2c60*/  ULDC UR10, c[0x0][0x604] ;  /* 0x00018100000a7ab9 */ /* 0x000fe20000000800 */
[--C-:B------:R-:W-:Y:S01]  /*2c70*/  FFMA R26, R26, UR11, -R3.reuse ;  /* 0x0000000b1a1a7c23 */ /* 0x100fe20008000803 */
[--C-:B------:R-:W-:Y:S01]  /*2c80*/  FFMA R116, R27, UR10, -R3.reuse ;  /* 0x0000000a1b747c23 */ /* 0x100fe20008000803 */
[----:B------:R-:W-:Y:S01]  /*2c90*/  ULDC UR10, c[0x0][0x604] ;  /* 0x00018100000a7ab9 */ /* 0x000fe20000000800 */
[----:B------:R-:W-:Y:S01]  /*2ca0*/  @!P1 FMUL R68, R68, 0.5 ;  /* 0x3f00000044449820 */ /* 0x000fe20000400000 */
[----:B------:R-:W3:Y:S01]  /*2cb0*/  MUFU.EX2 R72, R72 ;  /* 0x0000004800487308 */ /* 0x000ee20000000800 */
[----:B--2---:R-:W-:Y:S01]  /*2cc0*/  @!P4 FMUL R57, R57, R57 ;  /* 0x000000393939c220 */ /* 0x004fe20000400000 */
[----:B------:R-:W-:Y:S01]  /*2cd0*/  FSETP.GEU.AND P4, PT, R69, -126, PT ;  /* 0xc2fc00004500780b */ /* 0x000fe20003f8e000 */
[--C-:B------:R-:W-:Y:S01]  /*2ce0*/  FFMA R30, R30, UR10, -R3.reuse ;  /* 0x0000000a1e1e7c23 */ /* 0x100fe20008000803 */
[----:B------:R-:W-:Y:S01]  /*2cf0*/  ULDC UR10, c[0x0][0x604] ;  /* 0x00018100000a7ab9 */ /* 0x000fe20000000800 */
[----:B------:R-:W-:Y:S01]  /*2d00*/  ULDC UR11, c[0x0][0x604] ;  /* 0x00018100000b7ab9 */ /* 0x000fe20000000800 */
[--C-:B------:R-:W-:Y:S01]  /*2d10*/  FFMA R120, R31, UR10, -R3.reuse ;  /* 0x0000000a1f787c23 */ /* 0x100fe20008000803 */
[----:B------:R-:W-:Y:S01]  /*2d20*/  @!P3 FMUL R65, R65, 0.5 ;  /* 0x3f0000004141b820 */ /* 0x000fe20000400000 */
[----:B------:R-:W2:Y:S01]  /*2d30*/  MUFU.EX2 R64, R64 ;  /* 0x0000004000407308 */ /* 0x000ea20000000800 */
[----:B----4-:R-:W-:Y:S01]  /*2d40*/  @!P6 FMUL R61, R61, R61 ;  /* 0x0000003d3d3de220 */ /* 0x010fe20000400000 */
[----:B------:R-:W-:Y:S01]  /*2d50*/  FSETP.GEU.AND P6, PT, R73, -126, PT ;  /* 0xc2fc00004900780b */ /* 0x000fe20003fce000 */
[----:B------:R-:W-:Y:S01]  /*2d60*/  ULDC UR10, c[0x0][0x604] ;  /* 0x00018100000a7ab9 */ /* 0x000fe20000000800 */
[--C-:B------:R-:W-:Y:S01]  /*2d70*/  FFMA R130, R130, UR11, -R3.reuse ;  /* 0x0000000b82827c23 */ /* 0x100fe20008000803 */
[--C-:B------:R-:W-:Y:S01]  /*2d80*/  FFMA R34, R34, UR10, -R3.reuse ;  /* 0x0000000a22227c23 */ /* 0x100fe20008000803 */
[----:B------:R-:W-:Y:S01]  /*2d90*/  ULDC UR10, c[0x0][0x604] ;  /* 0x00018100000a7ab9 */ /* 0x000fe20000000800 */
[----:B------:R-:W-:Y:S01]  /*2da0*/  @!P4 FMUL R69, R69, 0.5 ;  /* 0x3f0000004545c820 */ /* 0x000fe20000400000 */
[----:B------:R-:W4:Y:S01]  /*2db0*/  MUFU.EX2 R68, R68 ;  /* 0x0000004400447308 */ /* 0x000f220000000800 */
[----:B---3--:R-:W-:Y:S01]  /*2dc0*/  @!P5 FMUL R72, R72, R72 ;  /* 0x000000484848d220 */ /* 0x008fe20000400000 */
[----:B------:R-:W-:Y:S01]  /*2dd0*/  FSETP.GEU.AND P5, PT, R84, -126, PT ;  /* 0xc2fc00005400780b */ /* 0x000fe20003fae000 */
[--C-:B------:R-:W-:Y:S01]  /*2de0*/  FFMA R124, R35, UR10, -R3.reuse ;  /* 0x0000000a237c7c23 */ /* 0x100fe20008000803 */
[----:B------:R-:W-:Y:S01]  /*2df0*/  ULDC UR10, c[0x0][0x604] ;  /* 0x00018100000a7ab9 */ /* 0x000fe20000000800 */
[----:B------:R-:W-:Y:S01]  /*2e00*/  ULDC UR11, c[0x0][0x604] ;  /* 0x00018100000b7ab9 */ /* 0x000fe20000000800 */
[--C-:B------:R-:W-:Y:S01]  /*2e10*/  FFMA R38, R38, UR10, -R3.reuse ;  /* 0x0000000a26267c23 */ /* 0x100fe20008000803 */
[----:B------:R-:W-:Y:S01]  /*2e20*/  @!P6 FMUL R73, R73, 0.5 ;  /* 0x3f0000004949e820 */ /* 0x000fe20000400000 */
[----:B------:R-:W3:Y:S01]  /*2e30*/  MUFU.EX2 R65, R65 ;  /* 0x0000004100417308 */ /* 0x000ee20000000800 */
[----:B--2---:R-:W-:Y:S01]  /*2e40*/  @!P2 FMUL R64, R64, R64 ;  /* 0x000000404040a220 */ /* 0x004fe20000400000 */
[----:B------:R-:W-:Y:S01]  /*2e50*/  FSETP.GEU.AND P2, PT, R76, -126, PT ;  /* 0xc2fc00004c00780b */ /* 0x000fe20003f4e000 */
[----:B------:R-:W-:Y:S01]  /*2e60*/  ULDC UR10, c[0x0][0x604] ;  /* 0x00018100000a7ab9 */ /* 0x000fe20000000800 */
[--C-:B------:R-:W-:Y:S01]  /*2e70*/  FFMA R125, R131, UR14, -R3.reuse ;  /* 0x0000000e837d7c23 */ /* 0x100fe20008000803 */
[--C-:B------:R-:W-:Y:S01]  /*2e80*/  FFMA R128, R39, UR10, -R3.reuse ;  /* 0x0000000a27807c23 */ /* 0x100fe20008000803 */
[----:B------:R-:W-:Y:S01]  /*2e90*/  ULDC UR10, c[0x0][0x604] ;  /* 0x00018100000a7ab9 */ /* 0x000fe20000000800 */
[----:B------:R-:W-:Y:S01]  /*2ea0*/  @!P5 FMUL R84, R84, 0.5 ;  /* 0x3f0000005454d820 */ /* 0x000fe20000400000 */
[----:B------:R-:W2:Y:S01]  /*2eb0*/  MUFU.EX2 R69, R69 ;  /* 0x0000004500457308 */ /* 0x000ea20000000800 */
[----:B----4-:R-:W-:Y:S01]  /*2ec0*/  @!P1 FMUL R68, R68, R68 ;  /* 0x0000004444449220 */ /* 0x010fe20000400000 */
[----:B------:R-:W-:Y:S01]  /*2ed0*/  FSETP.GEU.AND P1, PT, R80, -126, PT ;  /* 0xc2fc00005000780b */ /* 0x000fe20003f2e000 */
[--C-:B------:R-:W-:Y:S01]  /*2ee0*/  FFMA R42, R42, UR10, -R3.reuse ;  /* 0x0000000a2a2a7c23 */ /* 0x100fe20008000803 */
[----:B------:R-:W-:Y:S01]  /*2ef0*/  ULDC UR10, c[0x0][0x604] ;  /* 0x00018100000a7ab9 */ /* 0x000fe20000000800 */
[--C-:B------:R-:W-:Y:S01]  /*2f00*/  FFMA R138, R138, UR18, -R3.reuse ;  /* 0x000000128a8a7c23 */ /* 0x100fe20008000803 */
[--C-:B------:R-:W-:Y:S01]  /*2f10*/  FFMA R132, R43, UR10, -R3.reuse ;  /* 0x0000000a2b847c23 */ /* 0x100fe20008000803 */
[----:B------:R-:W-:Y:S01]  /*2f20*/  @!P2 FMUL R76, R76, 0.5 ;  /* 0x3f0000004c4ca820 */ /* 0x000fe20000400000 */
[----:B------:R-:W4:Y:S01]  /*2f30*/  MUFU.EX2 R73, R73 ;  /* 0x0000004900497308 */ /* 0x000f220000000800 */
[----:B---3--:R-:W-:Y:S01]  /*2f40*/  @!P3 FMUL R65, R65, R65 ;  /* 0x000000414141b220 */ /* 0x008fe20000400000 */
[----:B------:R-:W-:Y:S01]  /*2f50*/  FSETP.GEU.AND P3, PT, R77, -126, PT ;  /* 0xc2fc00004d00780b */ /* 0x000fe20003f6e000 */
[----:B------:R-:W-:Y:S01]  /*2f60*/  ULDC UR10, c[0x0][0x604] ;  /* 0x00018100000a7ab9 */ /* 0x000fe20000000800 */
[----:B------:R-:W-:Y:S01]  /*2f70*/  ULDC UR14, c[0x0][0x604] ;  /* 0x00018100000e7ab9 */ /* 0x000fe20000000800 */
        /* <DEDUP_REMOVED lines=8> */
[--C-:B------:R-:W-:Y:S01]  /*3000*/  FFMA R142, R142, UR19, -R3.reuse ;  /* 0x000000138e8e7c23 */ /* 0x100fe20008000803 */
        /* <DEDUP_REMOVED lines=15> */
[--C-:B------:R-:W-:Y:S01]  /*3100*/  FFMA R146, R146, UR14, -R3.reuse ;  /* 0x0000000e92927c23 */ /* 0x100fe20008000803 */
        /* <DEDUP_REMOVED lines=73> */
[----:B------:R-:W-:Y:S01]  /*35a0*/  FFMA R86, R86, UR10, -R3 ;  /* 0x0000000a56567c23 */ /* 0x000fe20008000803 */
[----:B------:R-:W-:Y:S01]  /*35b0*/  @!P3 FMUL R101, R101, 0.5 ;  /* 0x3f0000006565b820 */ /* 0x000fe20000400000 */
[----:B------:R-:W2:Y:S01]  /*35c0*/  MUFU.EX2 R100, R100 ;  /* 0x0000006400647308 */ /* 0x000ea20000000800 */
[----:B----4-:R-:W-:Y:S01]  /*35d0*/  @!P6 FMUL R97, R97, R97 ;  /* 0x000000616161e220 */ /* 0x010fe20000400000 */
[----:B------:R-:W-:Y:S01]  /*35e0*/  FSETP.GEU.AND P6, PT, R109, -126, PT ;  /* 0xc2fc00006d00780b */ /* 0x000fe20003fce000 */
[----:B------:R-:W-:-:S04]  /*35f0*/  ULDC UR10, c[0x0][0x604] ;  /* 0x00018100000a7ab9 */ /* 0x000fc80000000800 */
[----:B------:R-:W-:Y:S01]  /*3600*/  @!P4 FMUL R105, R105, 0.5 ;  /* 0x3f0000006969c820 */ /* 0x000fe20000400000 */
[----:B------:R-:W4:Y:S01]  /*3610*/  MUFU.EX2 R104, R104 ;  /* 0x0000006800687308 */ /* 0x000f220000000800 */
[----:B---3--:R-:W-:Y:S01]  /*3620*/  @!P5 FMUL R108, R108, R108 ;  /* 0x0000006c6c6cd220 */ /* 0x008fe20000400000 */
[----:B------:R-:W-:-:S05]  /*3630*/  FSETP.GEU.AND P5, PT, R120, -126, PT ;  /* 0xc2fc00007800780b */ /* 0x000fca0003fae000 */
[----:B------:R-:W-:Y:S01]  /*3640*/  @!P6 FMUL R109, R109, 0.5 ;  /* 0x3f0000006d6de820 */ /* 0x000fe20000400000 */
[----:B------:R-:W3:Y:S01]  /*3650*/  MUFU.EX2 R101, R101 ;  /* 0x0000006500657308 */ /* 0x000ee20000000800 */
[----:B--2---:R-:W-:Y:S01]  /*3660*/  @!P2 FMUL R100, R100, R100 ;  /* 0x000000646464a220 */ /* 0x004fe20000400000 */
[----:B------:R-:W-:-:S05]  /*3670*/  FSETP.GEU.AND P2, PT, R2, -126, PT ;  /* 0xc2fc00000200780b */ /* 0x000fca0003f4e000 */
[----:B------:R-:W-:Y:S01]  /*3680*/  @!P5 FMUL R120, R120, 0.5 ;  /* 0x3f0000007878d820 */ /* 0x000fe20000400000 */
[----:B------:R-:W2:Y:S01]  /*3690*/  MUFU.EX2 R105, R105 ;  /* 0x0000006900697308 */ /* 0x000ea20000000800 */
[----:B----4-:R-:W-:Y:S01]  /*36a0*/  @!P1 FMUL R104, R104, R104 ;  /* 0x0000006868689220 */ /* 0x010fe20000400000 */
[----:B------:R-:W-:-:S05]  /*36b0*/  FSETP.GEU.AND P1, PT, R116, -126, PT ;  /* 0xc2fc00007400780b */ /* 0x000fca0003f2e000 */
[----:B------:R-:W-:Y:S01]  /*36c0*/  @!P2 FMUL R2, R2, 0.5 ;  /* 0x3f0000000202a820 */ /* 0x000fe20000400000 */
[----:B------:R-:W4:Y:S01]  /*36d0*/  MUFU.EX2 R109, R109 ;  /* 0x0000006d006d7308 */ /* 0x000f220000000800 */
[----:B---3--:R-:W-:Y:S01]  /*36e0*/  @!P3 FMUL R101, R101, R101 ;  /* 0x000000656565b220 */ /* 0x008fe20000400000 */
[----:B------:R-:W-:-:S03]  /*36f0*/  FSETP.GEU.AND P3, PT, R113, -126, PT ;  /* 0xc2fc00007100780b */ /* 0x000fc60003f6e000 */
[----:B------:R-:W-:Y:S01]  /*3700*/  FADD R135, R48, R101 ;  /* 0x0000006530877221 */ /* 0x000fe20000000000 */
[----:B------:R-:W-:Y:S01]  /*3710*/  F2FP.F16.F32.PACK_AB R48, R37, R48 ;  /* 0x000000302530723e */ /* 0x000fe200000000ff */
[----:B------:R-:W-:Y:S01]  /*3720*/  @!P1 FMUL R116, R116, 0.5 ;  /* 0x3f00000074749820 */ /* 0x000fe20000400000 */
[----:B------:R3:W5:Y:S01]  /*3730*/  MUFU.EX2 R112, R2 ;  /* 0x0000000200707308 */ /* 0x0007620000000800 */
[----:B--2---:R-:W-:Y:S01]  /*3740*/  @!P4 FMUL R105, R105, R105 ;  /* 0x000000696969c220 */ /* 0x004fe20000400000 */
[----:B------:R-:W-:-:S03]  /*3750*/  FSETP.GEU.AND P4, PT, R26, -126, PT ;  /* 0xc2fc00001a00780b */ /* 0x000fc60003f8e000 */
[----:B------:R-:W-:Y:S02]  /*3760*/  FADD R137, R18, R105 ;  /* 0x0000006912897221 */ /* 0x000fe40000000000 */
[----:B------:R-:W-:Y:S01]  /*3770*/  @!P3 FMUL R113, R113, 0.5 ;  /* 0x3f0000007171b820 */ /* 0x000fe20000400000 */
[----:B------:R-:W2:Y:S01]  /*3780*/  MUFU.EX2 R120, R120 ;  /* 0x0000007800787308 */ /* 0x000ea20000000800 */
[----:B----4-:R-:W-:Y:S01]  /*3790*/  @!P6 FMUL R109, R109, R109 ;  /* 0x0000006d6d6de220 */ /* 0x010fe20000400000 */
[----:B------:R-:W-:Y:S01]  /*37a0*/  FSETP.GEU.AND P6, PT, R30, -126, PT ;  /* 0xc2fc00001e00780b */ /* 0x000fe20003fce000 */
[----:B---3--:R-:W-:Y:S01]  /*37b0*/  FFMA R2, R87, UR10, -R3 ;  /* 0x0000000a57027c23 */ /* 0x008fe20008000803 */
[----:B------:R-:W-:-:S03]  /*37c0*/  ULDC UR10, c[0x0][0x604] ;  /* 0x00018100000a7ab9 */ /* 0x000fc60000000800 */
[----:B------:R-:W-:Y:S01]  /*37d0*/  @!P4 FMUL R26, R26, 0.5 ;  /* 0x3f0000001a1ac820 */ /* 0x000fe20000400000 */
[----:B------:R-:W3:Y:S01]  /*37e0*/  MUFU.EX2 R116, R116 ;  /* 0x0000007400747308 */ /* 0x000ee20000000800 */
[----:B-----5:R-:W-:Y:S01]  /*37f0*/  @!P2 FMUL R112, R112, R112 ;  /* 0x000000707070a220 */ /* 0x020fe20000400000 */
[----:B------:R-:W-:-:S05]  /*3800*/  FSETP.GEU.AND P2, PT, R124, -126, PT ;  /* 0xc2fc00007c00780b */ /* 0x000fca0003f4e000 */
[----:B------:R-:W-:Y:S01]  /*3810*/  @!P6 FMUL R30, R30, 0.5 ;  /* 0x3f0000001e1ee820 */ /* 0x000fe20000400000 */
[----:B------:R-:W4:Y:S01]  /*3820*/  MUFU.EX2 R113, R113 ;  /* 0x0000007100717308 */ /* 0x000f220000000800 */
[----:B--2---:R-:W-:Y:S01]  /*3830*/  @!P5 FMUL R120, R120, R120 ;  /* 0x000000787878d220 */ /* 0x004fe20000400000 */
[----:B------:R-:W-:-:S05]  /*3840*/  FSETP.GEU.AND P5, PT, R132, -126, PT ;  /* 0xc2fc00008400780b */ /* 0x000fca0003fae000 */
[----:B------:R-:W-:Y:S01]  /*3850*/  @!P2 FMUL R124, R124, 0.5 ;  /* 0x3f0000007c7ca820 */ /* 0x000fe20000400000 */
[----:B------:R2:W5:Y:S01]  /*3860*/  MUFU.EX2 R27, R26 ;  /* 0x0000001a001b7308 */ /* 0x0005620000000800 */
[----:B---3--:R-:W-:Y:S01]  /*3870*/  @!P1 FMUL R116, R116, R116 ;  /* 0x0000007474749220 */ /* 0x008fe20000400000 */
[----:B------:R-:W-:-:S05]  /*3880*/  FSETP.GEU.AND P1, PT, R128, -126, PT ;  /* 0xc2fc00008000780b */ /* 0x000fca0003f2e000 */
[----:B------:R-:W-:Y:S01]  /*3890*/  @!P5 FMUL R132, R132, 0.5 ;  /* 0x3f0000008484d820 */ /* 0x000fe20000400000 */
[----:B------:R3:W1:Y:S01]  /*38a0*/  MUFU.EX2 R31, R30 ;  /* 0x0000001e001f7308 */ /* 0x0006620000000800 */
[----:B----4-:R-:W-:Y:S01]  /*38b0*/  @!P3 FMUL R113, R113, R113 ;  /* 0x000000717171b220 */ /* 0x010fe20000400000 */
[----:B------:R-:W-:Y:S01]  /*38c0*/  FSETP.GEU.AND P3, PT, R34, -126, PT ;  /* 0xc2fc00002200780b */ /* 0x000fe20003f6e000 */
[--C-:B--2---:R-:W-:Y:S01]  /*38d0*/  FFMA R26, R90, UR10, -R3.reuse ;  /* 0x0000000a5a1a7c23 */ /* 0x104fe20008000803 */
[----:B------:R-:W-:Y:S02]  /*38e0*/  ULDC UR10, c[0x0][0x604] ;  /* 0x00018100000a7ab9 */ /* 0x000fe40000000800 */
[----:B------:R-:W-:Y:S01]  /*38f0*/  FFMA R91, R91, UR10, -R3 ;  /* 0x0000000a5b5b7c23 */ /* 0x000fe20008000803 */
[----:B------:R-:W-:Y:S01]  /*3900*/  @!P1 FMUL R128, R128, 0.5 ;  /* 0x3f00000080809820 */ /* 0x000fe20000400000 */
[----:B------:R-:W2:Y:S01]  /*3910*/  MUFU.EX2 R124, R124 ;  /* 0x0000007c007c7308 */ /* 0x000ea20000000800 */
[----:B-----5:R-:W-:Y:S01]  /*3920*/  @!P4 FMUL R27, R27, R27 ;  /* 0x0000001b1b1bc220 */ /* 0x020fe20000400000 */
[----:B------:R-:W-:Y:S01]  /*3930*/  FSETP.GEU.AND P4, PT, R38, -126, PT ;  /* 0xc2fc00002600780b */ /* 0x000fe20003f8e000 */
[----:B------:R-:W-:-:S02]  /*3940*/  ULDC UR10, c[0x0][0x604] ;  /* 0x00018100000a7ab9 */ /* 0x000fc40000000800 */
[--C-:B---3--:R-:W-:Y:S01]  /*3950*/  FFMA R30, R94, UR10, -R3.reuse ;  /* 0x0000000a5e1e7c23 */ /* 0x108fe20008000803 */
[----:B------:R-:W-:Y:S01]  /*3960*/  ULDC UR10, c[0x0][0x604] ;  /* 0x00018100000a7ab9 */ /* 0x000fe20000000800 */
[----:B------:R-:W-:Y:S01]  /*3970*/  @!P3 FMUL R34, R34, 0.5 ;  /* 0x3f0000002222b820 */ /* 0x000fe20000400000 */
[----:B------:R-:W3:Y:S01]  /*3980*/  MUFU.EX2 R132, R132 ;  /* 0x0000008400847308 */ /* 0x000ee20000000800 */
[----:B-1----:R-:W-:Y:S01]  /*3990*/  @!P6 FMUL R31, R31, R31 ;  /* 0x0000001f1f1fe220 */ /* 0x002fe20000400000 */
[----:B------:R-:W-:Y:S01]  /*39a0*/  FSETP.GEU.AND P6, PT, R42, -126, PT ;  /* 0xc2fc00002a00780b */ /* 0x000fe20003fce000 */
[----:B------:R-:W-:Y:S01]  /*39b0*/  FFMA R95, R95, UR10, -R3 ;  /* 0x0000000a5f5f7c23 */ /* 0x000fe20008000803 */
[----:B------:R-:W-:-:S03]  /*39c0*/  ULDC UR10, c[0x0][0x604] ;  /* 0x00018100000a7ab9 */ /* 0x000fc60000000800 */
[----:B------:R-:W-:Y:S01]  /*39d0*/  @!P4 FMUL R38, R38, 0.5 ;  /* 0x3f0000002626c820 */ /* 0x000fe20000400000 */
[----:B------:R-:W1:Y:S01]  /*39e0*/  MUFU.EX2 R128, R128 ;  /* 0x0000008000807308 */ /* 0x000e620000000800 */
[----:B--2---:R-:W-:Y:S01]  /*39f0*/  @!P2 FMUL R124, R124, R124 ;  /* 0x0000007c7c7ca220 */ /* 0x004fe20000400000 */
[----:B------:R-:W-:-:S05]  /*3a00*/  FSETP.GEU.AND P2, PT, R136, -126, PT ;  /* 0xc2fc00008800780b */ /* 0x000fca0003f4e000 */
[----:B------:R-:W-:Y:S01]  /*3a10*/  @!P6 FMUL R42, R42, 0.5 ;  /* 0x3f0000002a2ae820 */ /* 0x000fe20000400000 */
[----:B------:R2:W4:Y:S01]  /*3a20*/  MUFU.EX2 R35, R34 ;  /* 0x0000002200237308 */ /* 0x0005220000000800 */
[----:B---3--:R-:W-:Y:S01]  /*3a30*/  @!P5 FMUL R132, R132, R132 ;  /* 0x000000848484d220 */ /* 0x008fe20000400000 */
[----:B------:R-:W-:-:S05]  /*3a40*/  FSETP.GEU.AND P5, PT, R144, -126, PT ;  /* 0xc2fc00009000780b */ /* 0x000fca0003fae000 */
[----:B------:R-:W-:Y:S01]  /*3a50*/  @!P2 FMUL R136, R136, 0.5 ;  /* 0x3f0000008888a820 */ /* 0x000fe20000400000 */
[----:B------:R-:W3:Y:S01]  /*3a60*/  MUFU.EX2 R39, R38 ;  /* 0x0000002600277308 */ /* 0x000ee20000000800 */
[----:B-1----:R-:W-:Y:S01]  /*3a70*/  @!P1 FMUL R128, R128, R128 ;  /* 0x0000008080809220 */ /* 0x002fe20000400000 */
[----:B------:R-:W-:Y:S01]  /*3a80*/  FSETP.GEU.AND P1, PT, R140, -126, PT ;  /* 0xc2fc00008c00780b */ /* 0x000fe20003f2e000 */
[----:B--2---:R-:W-:-:S04]  /*3a90*/  FADD R34, R10, R73 ;  /* 0x000000490a227221 */ /* 0x004fc80000000000 */
[----:B------:R-:W-:Y:S01]  /*3aa0*/  @!P5 FMUL R144, R144, 0.5 ;  /* 0x3f0000009090d820 */ /* 0x000fe20000400000 */
[----:B------:R-:W1:Y:S01]  /*3ab0*/  MUFU.EX2 R43, R42 ;  /* 0x0000002a002b7308 */ /* 0x000e620000000800 */
[----:B----4-:R-:W-:Y:S01]  /*3ac0*/  @!P3 FMUL R35, R35, R35 ;  /* 0x000000232323b220 */ /* 0x010fe20000400000 */
[----:B------:R-:W-:Y:S01]  /*3ad0*/  FSETP.GEU.AND P3, PT, R46, -126, PT ;  /* 0xc2fc00002e00780b */ /* 0x000fe20003f6e000 */
[----:B------:R-:W-:Y:S01]  /*3ae0*/  FADD R143, R34, R137 ;  /* 0x00000089228f7221 */ /* 0x000fe20000000000 */
[----:B------:R-:W-:Y:S01]  /*3af0*/  FADD R34, R36, R77 ;  /* 0x0000004d24227221 */ /* 0x000fe20000000000 */
[----:B------:R-:W-:Y:S01]  /*3b00*/  FADD R137, R52, R109 ;  /* 0x0000006d34897221 */ /* 0x000fe20000000000 */
[----:B------:R-:W-:Y:S01]  /*3b10*/  F2FP.F16.F32.PACK_AB R52, R45, R52 ;  /* 0x000000342d34723e */ /* 0x000fe200000000ff */
[----:B------:R-:W-:Y:S01]  /*3b20*/  @!P1 FMUL R140, R140, 0.5 ;  /* 0x3f0000008c8c9820 */ /* 0x000fe20000400000 */
[----:B------:R-:W2:Y:S01]  /*3b30*/  MUFU.EX2 R136, R136 ;  /* 0x0000008800887308 */ /* 0x000ea20000000800 */
[----:B---3--:R-:W-:Y:S01]  /*3b40*/  @!P4 FMUL R39, R39, R39 ;  /* 0x000000272727c220 */ /* 0x008fe20000400000 */
[----:B------:R-:W-:Y:S01]  /*3b50*/  FSETP.GEU.AND P4, PT, R50, -126, PT ;  /* 0xc2fc00003200780b */ /* 0x000fe20003f8e000 */
[----:B------:R-:W-:Y:S01]  /*3b60*/  FADD R147, R34, R137 ;  /* 0x0000008922937221 */ /* 0x000fe20000000000 */
[----:B------:R-:W-:Y:S01]  /*3b70*/  FADD R34, R21, R80 ;  /* 0x0000005015227221 */ /* 0x000fe20000000000 */
[----:B------:R-:W-:Y:S01]  /*3b80*/  FADD R137, R49, R112 ;  /* 0x0000007031897221 */ /* 0x000fe20000000000 */
[----:B------:R-:W-:Y:S01]  /*3b90*/  F2FP.F16.F32.PACK_AB R36, R19, R36 ;  /* 0x000000241324723e */ /* 0x000fe200000000ff */
[----:B------:R-:W-:Y:S01]  /*3ba0*/  @!P3 FMUL R46, R46, 0.5 ;  /* 0x3f0000002e2eb820 */ /* 0x000fe20000400000 */
[----:B------:R-:W3:Y:S01]  /*3bb0*/  MUFU.EX2 R144, R144 ;  /* 0x0000009000907308 */ /* 0x000ee20000000800 */
[----:B-1----:R-:W-:Y:S01]  /*3bc0*/  @!P6 FMUL R43, R43, R43 ;  /* 0x0000002b2b2be220 */ /* 0x002fe20000400000 */
[----:B------:R-:W-:Y:S01]  /*3bd0*/  FSETP.GEU.AND P6, PT, R54, -126, PT ;  /* 0xc2fc00003600780b */ /* 0x000fe20003fce000 */
[----:B------:R-:W-:-:S04]  /*3be0*/  FADD R137, R34, R137 ;  /* 0x0000008922897221 */ /* 0x000fc80000000000 */
[----:B------:R-:W-:Y:S01]  /*3bf0*/  @!P4 FMUL R50, R50, 0.5 ;  /* 0x3f0000003232c820 */ /* 0x000fe20000400000 */
[----:B------:R-:W1:Y:S01]  /*3c00*/  MUFU.EX2 R140, R140 ;  /* 0x0000008c008c7308 */ /* 0x000e620000000800 */
[----:B--2---:R-:W-:Y:S01]  /*3c10*/  @!P2 FMUL R136, R136, R136 ;  /* 0x000000888888a220 */ /* 0x004fe20000400000 */
[----:B------:R-:W-:-:S05]  /*3c20*/  FSETP.GEU.AND P2, PT, R148, -126, PT ;  /* 0xc2fc00009400780b */ /* 0x000fca0003f4e000 */
[----:B------:R-:W-:Y:S01]  /*3c30*/  @!P6 FMUL R54, R54, 0.5 ;  /* 0x3f0000003636e820 */ /* 0x000fe20000400000 */
[----:B------:R-:W2:Y:S01]  /*3c40*/  MUFU.EX2 R47, R46 ;  /* 0x0000002e002f7308 */ /* 0x000ea20000000800 */
[----:B---3--:R-:W-:Y:S01]  /*3c50*/  @!P5 FMUL R144, R144, R144 ;  /* 0x000000909090d220 */ /* 0x008fe20000400000 */
[----:B------:R-:W-:-:S05]  /*3c60*/  FSETP.GEU.AND P5, PT, R154, -126, PT ;  /* 0xc2fc00009a00780b */ /* 0x000fca0003fae000 */
[----:B------:R-:W-:Y:S01]  /*3c70*/  @!P2 FMUL R148, R148, 0.5 ;  /* 0x3f0000009494a820 */ /* 0x000fe20000400000 */
[----:B------:R-:W3:Y:S01]  /*3c80*/  MUFU.EX2 R51, R50 ;  /* 0x0000003200337308 */ /* 0x000ee20000000800 */
[----:B-1----:R-:W-:Y:S01]  /*3c90*/  @!P1 FMUL R140, R140, R140 ;  /* 0x0000008c8c8c9220 */ /* 0x002fe20000400000 */
[----:B------:R-:W-:-:S05]  /*3ca0*/  FSETP.GEU.AND P1, PT, R152, -126, PT ;  /* 0xc2fc00009800780b */ /* 0x000fca0003f2e000 */
        /* <DEDUP_REMOVED lines=61> */
[----:B------:R1:W4:Y:S01]  /*4080*/  MUFU.EX2 R90, R2 ;  /* 0x00000002005a7308 */ /* 0x0003220000000800 */
[----:B--2---:R-:W-:Y:S01]  /*4090*/  @!P2 FMUL R162, R162, R162 ;  /* 0x000000a2a2a2a220 */ /* 0x004fe20000400000 */
[----:B------:R-:W-:-:S05]  /*40a0*/  FSETP.GEU.AND P2, PT, R95, -126, PT ;  /* 0xc2fc00005f00780b */ /* 0x000fca0003f4e000 */
[----:B------:R-:W-:Y:S01]  /*40b0*/  @!P6 FMUL R26, R26, 0.5 ;  /* 0x3f0000001a1ae820 */ /* 0x000fe20000400000 */
[----:B------:R-:W2:Y:S01]  /*40c0*/  MUFU.EX2 R91, R91 ;  /* 0x0000005b005b7308 */ /* 0x000ea20000000800 */
[--C-:B-1----:R-:W-:Y:S01]  /*40d0*/  FFMA R2, R98, UR10, -R3.reuse ;  /* 0x0000000a62027c23 */ /* 0x102fe20008000803 */
[----:B------:R-:W-:Y:S01]  /*40e0*/  ULDC UR10, c[0x0][0x604] ;  /* 0x00018100000a7ab9 */ /* 0x000fe20000000800 */
[----:B---3--:R-:W-:Y:S01]  /*40f0*/  @!P3 FMUL R83, R83, R83 ;  /* 0x000000535353b220 */ /* 0x008fe20000400000 */
[----:B------:R-:W-:Y:S01]  /*4100*/  FFMA R99, R99, UR10, -R3 ;  /* 0x0000000a63637c23 */ /* 0x000fe20008000803 */
[----:B------:R-:W-:Y:S01]  /*4110*/  ULDC UR10, c[0x0][0x604] ;  /* 0x00018100000a7ab9 */ /* 0x000fe20000000800 */
[----:B------:R-:W-:Y:S01]  /*4120*/  FSETP.GEU.AND P3, PT, R30, -126, PT ;  /* 0xc2fc00001e00780b */ /* 0x000fe20003f6e000 */
[----:B------:R-:W-:Y:S01]  /*4130*/  @!P2 FMUL R95, R95, 0.5 ;  /* 0x3f0000005f5fa820 */ /* 0x000fe20000400000 */
[----:B------:R-:W1:Y:S01]  /*4140*/  MUFU.EX2 R87, R86 ;  /* 0x0000005600577308 */ /* 0x000e620000000800 */
[----:B----4-:R-:W-:Y:S01]  /*4150*/  @!P1 FMUL R90, R90, R90 ;  /* 0x0000005a5a5a9220 */ /* 0x010fe20000400000 */
[----:B------:R-:W-:-:S06]  /*4160*/  FSETP.GEU.AND P1, PT, R99, -126, PT ;  /* 0xc2fc00006300780b */ /* 0x000fcc0003f2e000 */
[----:B------:R3:W4:Y:S01]  /*4170*/  MUFU.EX2 R94, R26 ;  /* 0x0000001a005e7308 */ /* 0x0007220000000800 */
[----:B--2---:R-:W-:Y:S02]  /*4180*/  @!P5 FMUL R91, R91, R91 ;  /* 0x0000005b5b5bd220 */ /* 0x004fe40000400000 */
[----:B------:R-:W-:-:S04]  /*4190*/  @!P3 FMUL R30, R30, 0.5 ;  /* 0x3f0000001e1eb820 */ /* 0x000fc80000400000 */
[----:B------:R-:W-:Y:S01]  /*41a0*/  @!P1 FMUL R99, R99, 0.5 ;  /* 0x3f00000063639820 */ /* 0x000fe20000400000 */
[----:B------:R2:W5:Y:S01]  /*41b0*/  MUFU.EX2 R98, R30 ;  /* 0x0000001e00627308 */ /* 0x0005620000000800 */
[--C-:B---3--:R-:W-:Y:S01]  /*41c0*/  FFMA R26, R102, UR10, -R3.reuse ;  /* 0x0000000a661a7c23 */ /* 0x108fe20008000803 */
[----:B------:R-:W-:Y:S01]  /*41d0*/  ULDC UR10, c[0x0][0x604] ;  /* 0x00018100000a7ab9 */ /* 0x000fe20000000800 */
[----:B-1----:R-:W-:Y:S01]  /*41e0*/  @!P4 FMUL R87, R87, R87 ;  /* 0x000000575757c220 */ /* 0x002fe20000400000 */
[--C-:B------:R-:W-:Y:S01]  /*41f0*/  FFMA R103, R103, UR10, -R3.reuse ;  /* 0x0000000a67677c23 */ /* 0x100fe20008000803 */
[----:B------:R-:W-:Y:S01]  /*4200*/  FSETP.GEU.AND P4, PT, R2, -126, PT ;  /* 0xc2fc00000200780b */ /* 0x000fe20003f8e000 */
[----:B------:R-:W-:Y:S02]  /*4210*/  ULDC UR10, c[0x0][0x604] ;  /* 0x00018100000a7ab9 */ /* 0x000fe40000000800 */
[----:B------:R-:W1:Y:S01]  /*4220*/  MUFU.EX2 R95, R95 ;  /* 0x0000005f005f7308 */ /* 0x000e620000000800 */
[----:B------:R-:W-:Y:S01]  /*4230*/  FSETP.GEU.AND P5, PT, R103, -126, PT ;  /* 0xc2fc00006700780b */ /* 0x000fe20003fae000 */
[----:B----4-:R-:W-:Y:S01]  /*4240*/  @!P6 FMUL R94, R94, R94 ;  /* 0x0000005e5e5ee220 */ /* 0x010fe20000400000 */
[----:B------:R-:W-:Y:S01]  /*4250*/  FSETP.GEU.AND P6, PT, R26, -126, PT ;  /* 0xc2fc00001a00780b */ /* 0x000fe20003fce000 */
[----:B--2---:R-:W-:Y:S01]  /*4260*/  FFMA R30, R106, UR10, -R3 ;  /* 0x0000000a6a1e7c23 */ /* 0x004fe20008000803 */
[----:B------:R-:W-:-:S02]  /*4270*/  ULDC UR10, c[0x0][0x604] ;  /* 0x00018100000a7ab9 */ /* 0x000fc40000000800 */
[----:B------:R-:W-:Y:S01]  /*4280*/  FFMA R107, R107, UR10, -R3 ;  /* 0x0000000a6b6b7c23 */ /* 0x000fe20008000803 */
[----:B------:R-:W2:Y:S01]  /*4290*/  MUFU.EX2 R99, R99 ;  /* 0x0000006300637308 */ /* 0x000ea20000000800 */
[----:B------:R-:W-:Y:S01]  /*42a0*/  ULDC UR10, c[0x0][0x604] ;  /* 0x00018100000a7ab9 */ /* 0x000fe20000000800 */
[----:B------:R-:W-:Y:S01]  /*42b0*/  @!P4 FMUL R2, R2, 0.5 ;  /* 0x3f0000000202c820 */ /* 0x000fe20000400000 */
[----:B-----5:R-:W-:Y:S01]  /*42c0*/  @!P3 FMUL R98, R98, R98 ;  /* 0x000000626262b220 */ /* 0x020fe20000400000 */
[----:B------:R-:W-:Y:S02]  /*42d0*/  FSETP.GEU.AND P3, PT, R30, -126, PT ;  /* 0xc2fc00001e00780b */ /* 0x000fe40003f6e000 */
[----:B------:R-:W-:Y:S02]  /*42e0*/  @!P5 FMUL R103, R103, 0.5 ;  /* 0x3f0000006767d820 */ /* 0x000fe40000400000 */
[----:B------:R3:W4:Y:S01]  /*42f0*/  MUFU.EX2 R102, R2 ;  /* 0x0000000200667308 */ /* 0x0007220000000800 */
[----:B------:R-:W-:Y:S01]  /*4300*/  @!P6 FMUL R26, R26, 0.5 ;  /* 0x3f0000001a1ae820 */ /* 0x000fe20000400000 */
[----:B-1----:R-:W-:Y:S01]  /*4310*/  @!P2 FMUL R95, R95, R95 ;  /* 0x0000005f5f5fa220 */ /* 0x002fe20000400000 */
[----:B------:R-:W-:-:S05]  /*4320*/  FSETP.GEU.AND P2, PT, R107, -126, PT ;  /* 0xc2fc00006b00780b */ /* 0x000fca0003f4e000 */
[----:B------:R-:W1:Y:S01]  /*4330*/  MUFU.EX2 R103, R103 ;  /* 0x0000006700677308 */ /* 0x000e620000000800 */
[--C-:B---3--:R-:W-:Y:S01]  /*4340*/  FFMA R2, R110, UR10, -R3.reuse ;  /* 0x0000000a6e027c23 */ /* 0x108fe20008000803 */
[----:B------:R-:W-:Y:S01]  /*4350*/  ULDC UR10, c[0x0][0x604] ;  /* 0x00018100000a7ab9 */ /* 0x000fe20000000800 */
[----:B--2---:R-:W-:Y:S01]  /*4360*/  @!P1 FMUL R99, R99, R99 ;  /* 0x0000006363639220 */ /* 0x004fe20000400000 */
[----:B------:R-:W-:Y:S01]  /*4370*/  FFMA R111, R111, UR10, -R3 ;  /* 0x0000000a6f6f7c23 */ /* 0x000fe20008000803 */
[----:B------:R-:W-:Y:S01]  /*4380*/  ULDC UR10, c[0x0][0x604] ;  /* 0x00018100000a7ab9 */ /* 0x000fe20000000800 */
[----:B------:R-:W-:Y:S02]  /*4390*/  @!P3 FMUL R30, R30, 0.5 ;  /* 0x3f0000001e1eb820 */ /* 0x000fe40000400000 */
[----:B------:R2:W3:Y:S01]  /*43a0*/  MUFU.EX2 R106, R26 ;  /* 0x0000001a006a7308 */ /* 0x0004e20000000800 */
[----:B----4-:R-:W-:Y:S01]  /*43b0*/  @!P4 FMUL R102, R102, R102 ;  /* 0x000000666666c220 */ /* 0x010fe20000400000 */
[----:B------:R-:W-:Y:S01]  /*43c0*/  FSETP.GEU.AND P4, PT, R2, -126, PT ;  /* 0xc2fc00000200780b */ /* 0x000fe20003f8e000 */
[----:B------:R-:W-:Y:S01]  /*43d0*/  @!P2 FMUL R107, R107, 0.5 ;  /* 0x3f0000006b6ba820 */ /* 0x000fe20000400000 */
[----:B------:R-:W-:-:S04]  /*43e0*/  FSETP.GEU.AND P1, PT, R111, -126, PT ;  /* 0xc2fc00006f00780b */ /* 0x000fc80003f2e000 */
[----:B------:R4:W5:Y:S01]  /*43f0*/  MUFU.EX2 R110, R30 ;  /* 0x0000001e006e7308 */ /* 0x0009620000000800 */
[--C-:B--2---:R-:W-:Y:S01]  /*4400*/  FFMA R26, R114, UR10, -R3.reuse ;  /* 0x0000000a721a7c23 */ /* 0x104fe20008000803 */
[----:B------:R-:W-:Y:S01]  /*4410*/  ULDC UR10, c[0x0][0x604] ;  /* 0x00018100000a7ab9 */ /* 0x000fe20000000800 */
[----:B-1----:R-:W-:Y:S01]  /*4420*/  @!P5 FMUL R103, R103, R103 ;  /* 0x000000676767d220 */ /* 0x002fe20000400000 */
[--C-:B------:R-:W-:Y:S01]  /*4430*/  FFMA R115, R115, UR10, -R3.reuse ;  /* 0x0000000a73737c23 */ /* 0x100fe20008000803 */
[----:B------:R-:W-:Y:S02]  /*4440*/  ULDC UR10, c[0x0][0x604] ;  /* 0x00018100000a7ab9 */ /* 0x000fe40000000800 */
[----:B------:R-:W-:Y:S01]  /*4450*/  @!P4 FMUL R2, R2, 0.5 ;  /* 0x3f0000000202c820 */ /* 0x000fe20000400000 */
[----:B------:R-:W1:Y:S01]  /*4460*/  MUFU.EX2 R107, R107 ;  /* 0x0000006b006b7308 */ /* 0x000e620000000800 */
[----:B------:R-:W-:Y:S01]  /*4470*/  FSETP.GEU.AND P5, PT, R115, -126, PT ;  /* 0xc2fc00007300780b */ /* 0x000fe20003fae000 */
[----:B------:R-:W-:Y:S01]  /*4480*/  @!P1 FMUL R111, R111, 0.5 ;  /* 0x3f0000006f6f9820 */ /* 0x000fe20000400000 */
[----:B----4-:R-:W-:Y:S01]  /*4490*/  FFMA R30, R118, UR10, -R3 ;  /* 0x0000000a761e7c23 */ /* 0x010fe20008000803 */
[----:B------:R-:W-:Y:S01]  /*44a0*/  ULDC UR10, c[0x0][0x604] ;  /* 0x00018100000a7ab9 */ /* 0x000fe20000000800 */
[----:B---3--:R-:W-:Y:S01]  /*44b0*/  @!P6 FMUL R106, R106, R106 ;  /* 0x0000006a6a6ae220 */ /* 0x008fe20000400000 */
[----:B------:R-:W-:-:S02]  /*44c0*/  FSETP.GEU.AND P6, PT, R26, -126, PT ;  /* 0xc2fc00001a00780b */ /* 0x000fc40003fce000 */
[----:B------:R2:W3:Y:S01]  /*44d0*/  MUFU.EX2 R114, R2 ;  /* 0x0000000200727308 */ /* 0x0004e20000000800 */
[----:B-----5:R-:W-:Y:S01]  /*44e0*/  @!P3 FMUL R110, R110, R110 ;  /* 0x0000006e6e6eb220 */ /* 0x020fe20000400000 */
[----:B------:R-:W-:-:S03]  /*44f0*/  FSETP.GEU.AND P3, PT, R30, -126, PT ;  /* 0xc2fc00001e00780b */ /* 0x000fc60003f6e000 */
[----:B------:R-:W-:Y:S01]  /*4500*/  FADD R34, R43, R110 ;  /* 0x0000006e2b227221 */ /* 0x000fe20000000000 */
[----:B------:R-:W-:Y:S02]  /*4510*/  @!P5 FMUL R115, R115, 0.5 ;  /* 0x3f0000007373d820 */ /* 0x000fe40000400000 */
[----:B------:R-:W4:Y:S01]  /*4520*/  MUFU.EX2 R111, R111 ;  /* 0x0000006f006f7308 */ /* 0x000f220000000800 */
[--C-:B--2---:R-:W-:Y:S01]  /*4530*/  FFMA R2, R122, UR10, -R3.reuse ;  /* 0x0000000a7a027c23 */ /* 0x104fe20008000803 */
[----:B------:R-:W-:Y:S01]  /*4540*/  ULDC UR10, c[0x0][0x604] ;  /* 0x00018100000a7ab9 */ /* 0x000fe20000000800 */
[----:B-1----:R-:W-:Y:S01]  /*4550*/  @!P2 FMUL R107, R107, R107 ;  /* 0x0000006b6b6ba220 */ /* 0x002fe20000400000 */
[--C-:B------:R-:W-:Y:S01]  /*4560*/  FFMA R117, R123, UR10, -R3.reuse ;  /* 0x0000000a7b757c23 */ /* 0x100fe20008000803 */
[----:B------:R-:W-:Y:S01]  /*4570*/  ULDC UR10, c[0x0][0x604] ;  /* 0x00018100000a7ab9 */ /* 0x000fe20000000800 */
[----:B------:R-:W-:Y:S01]  /*4580*/  FSETP.GEU.AND P2, PT, R2, -126, PT ;  /* 0xc2fc00000200780b */ /* 0x000fe20003f4e000 */
[--C-:B------:R-:W-:Y:S01]  /*4590*/  FFMA R164, R126, UR10, -R3.reuse ;  /* 0x0000000a7ea47c23 */ /* 0x100fe20008000803 */
[----:B------:R-:W1:Y:S01]  /*45a0*/  MUFU.EX2 R115, R115 ;  /* 0x0000007300737308 */ /* 0x000e620000000800 */
[----:B------:R-:W-:Y:S01]  /*45b0*/  ULDC UR10, c[0x0][0x604] ;  /* 0x00018100000a7ab9 */ /* 0x000fe20000000800 */
[----:B---3--:R-:W-:Y:S01]  /*45c0*/  @!P4 FMUL R114, R114, R114 ;  /* 0x000000727272c220 */ /* 0x008fe20000400000 */
[--C-:B------:R-:W-:Y:S01]  /*45d0*/  FFMA R119, R119, UR10, -R3.reuse ;  /* 0x0000000a77777c23 */ /* 0x100fe20008000803 */
[----:B------:R-:W-:Y:S01]  /*45e0*/  ULDC UR10, c[0x0][0x604] ;  /* 0x00018100000a7ab9 */ /* 0x000fe20000000800 */
[----:B------:R-:W-:Y:S01]  /*45f0*/  FSETP.GEU.AND P4, PT, R117, -126, PT ;  /* 0xc2fc00007500780b */ /* 0x000fe20003f8e000 */
[--C-:B------:R-:W-:Y:S01]  /*4600*/  FFMA R121, R127, UR10, -R3.reuse ;  /* 0x0000000a7f797c23 */ /* 0x100fe20008000803 */
[----:B------:R-:W-:Y:S01]  /*4610*/  FFMA R127, R139, UR11, -R3 ;  /* 0x0000000b8b7f7c23 */ /* 0x000fe20008000803 */
[----:B------:R-:W-:Y:S01]  /*4620*/  @!P6 FMUL R26, R26, 0.5 ;  /* 0x3f0000001a1ae820 */ /* 0x000fe20000400000 */
[----:B----4-:R-:W-:Y:S01]  /*4630*/  @!P1 FMUL R111, R111, R111 ;  /* 0x0000006f6f6f9220 */ /* 0x010fe20000400000 */
[----:B------:R-:W-:Y:S01]  /*4640*/  FSETP.GEU.AND P1, PT, R164, -126, PT ;  /* 0xc2fc0000a400780b */ /* 0x000fe20003f2e000 */
[----:B------:R-:W-:Y:S01]  /*4650*/  @!P2 FMUL R2, R2, 0.5 ;  /* 0x3f0000000202a820 */ /* 0x000fe20000400000 */
[----:B------:R2:W3:Y:S01]  /*4660*/  MUFU.EX2 R118, R26 ;  /* 0x0000001a00767308 */ /* 0x0004e20000000800 */
[----:B------:R-:W-:Y:S01]  /*4670*/  @!P3 FMUL R30, R30, 0.5 ;  /* 0x3f0000001e1eb820 */ /* 0x000fe20000400000 */
[----:B------:R-:W-:Y:S01]  /*4680*/  FADD R123, R40, R85 ;  /* 0x00000055287b7221 */ /* 0x000fe20000000000 */
[----:B------:R-:W-:Y:S01]  /*4690*/  ULDC UR10, c[0x0][0x604] ;  /* 0x00018100000a7ab9 */ /* 0x000fe20000000800 */
[----:B------:R-:W-:Y:S01]  /*46a0*/  FADD R66, R132, R107 ;  /* 0x0000006b84427221 */ /* 0x000fe20000000000 */
[----:B-1----:R-:W-:Y:S01]  /*46b0*/  @!P5 FMUL R115, R115, R115 ;  /* 0x000000737373d220 */ /* 0x002fe20000400000 */
[----:B------:R-:W-:Y:S01]  /*46c0*/  FSETP.GEU.AND P5, PT, R121, -126, PT ;  /* 0xc2fc00007900780b */ /* 0x000fe20003fae000 */
[----:B------:R-:W-:Y:S01]  /*46d0*/  @!P4 FMUL R117, R117, 0.5 ;  /* 0x3f0000007575c820 */ /* 0x000fe20000400000 */
[----:B------:R1:W4:Y:S01]  /*46e0*/  MUFU.EX2 R126, R2 ;  /* 0x00000002007e7308 */ /* 0x0003220000000800 */
[----:B--2---:R-:W-:Y:S01]  /*46f0*/  FADD R26, R24, R53 ;  /* 0x00000035181a7221 */ /* 0x004fe20000000000 */
[----:B------:R-:W-:Y:S01]  /*4700*/  FFMA R134, R134, UR10, -R3 ;  /* 0x0000000a86867c23 */ /* 0x000fe20008000803 */
[----:B------:R-:W-:Y:S01]  /*4710*/  @!P1 FMUL R164, R164, 0.5 ;  /* 0x3f000000a4a49820 */ /* 0x000fe20000400000 */
[C---:B------:R-:W-:Y:S01]  /*4720*/  F2FP.F16.F32.PACK_AB R24, R7.reuse, R24 ;  /* 0x000000180718723e */ /* 0x040fe200000000ff */
[----:B------:R-:W-:Y:S01]  /*4730*/  FADD R38, R26, R123 ;  /* 0x0000007b1a267221 */ /* 0x000fe20000000000 */
[----:B------:R-:W-:Y:S01]  /*4740*/  FADD R26, R7, R56 ;  /* 0x00000038071a7221 */ /* 0x000fe20000000000 */
[----:B------:R-:W-:Y:S01]  /*4750*/  FADD R123, R23, R84 ;  /* 0x00000054177b7221 */ /* 0x000fe20000000000 */
[----:B------:R-:W2:Y:S01]  /*4760*/  MUFU.EX2 R117, R117 ;  /* 0x0000007500757308 */ /* 0x000ea20000000800 */
[--C-:B-1----:R-:W-:Y:S01]  /*4770*/  FFMA R2, R150, UR26, -R3.reuse ;  /* 0x0000001a96027c23 */ /* 0x102fe20008000803 */
[----:B------:R-:W-:Y:S01]  /*4780*/  FFMA R3, R151, UR18, -R3 ;  /* 0x0000001297037c23 */ /* 0x000fe20008000803 */
[----:B------:R-:W-:Y:S01]  /*4790*/  @!P5 FMUL R121, R121, 0.5 ;  /* 0x3f0000007979d820 */ /* 0x000fe20000400000 */
[----:B------:R-:W-:Y:S01]  /*47a0*/  FADD R42, R26, R123 ;  /* 0x0000007b1a2a7221 */ /* 0x000fe20000000000 */
[----:B------:R-:W-:Y:S01]  /*47b0*/  FADD R26, R6, R57 ;  /* 0x00000039061a7221 */ /* 0x000fe20000000000 */
[----:B------:R-:W-:Y:S01]  /*47c0*/  FADD R123, R14, R89 ;  /* 0x000000590e7b7221 */ /* 0x000fe20000000000 */
[----:B---3--:R-:W-:Y:S01]  /*47d0*/  @!P6 FMUL R118, R118, R118 ;  /* 0x000000767676e220 */ /* 0x008fe20000400000 */
[----:B------:R-:W1:Y:S01]  /*47e0*/  MUFU.EX2 R164, R164 ;  /* 0x000000a400a47308 */ /* 0x000e620000000800 */
[----:B----4-:R-:W-:Y:S01]  /*47f0*/  @!P2 FMUL R126, R126, R126 ;  /* 0x0000007e7e7ea220 */ /* 0x010fe20000400000 */
[----:B------:R-:W-:Y:S01]  /*4800*/  FSETP.GEU.AND P2, PT, R130, -126, PT ;  /* 0xc2fc00008200780b */ /* 0x000fe20003f4e000 */
[----:B------:R-:W-:Y:S01]  /*4810*/  FADD R46, R26, R123 ;  /* 0x0000007b1a2e7221 */ /* 0x000fe20000000000 */
[----:B------:R-:W-:Y:S01]  /*4820*/  FADD R26, R9, R22 ;  /* 0x00000016091a7221 */ /* 0x000fe20000000000 */
[----:B------:R-:W-:Y:S01]  /*4830*/  FADD R123, R25, R88 ;  /* 0x00000058197b7221 */ /* 0x000fe20000000000 */
[----:B------:R-:W-:Y:S01]  /*4840*/  FSETP.GEU.AND P6, PT, R119, -126, PT ;  /* 0xc2fc00007700780b */ /* 0x000fe20003fce000 */
[----:B------:R-:W-:Y:S01]  /*4850*/  FADD R46, R46, R143 ;  /* 0x0000008f2e2e7221 */ /* 0x000fe20000000000 */
[----:B------:R-:W3:Y:S01]  /*4860*/  MUFU.EX2 R121, R121 ;  /* 0x0000007900797308 */ /* 0x000ee20000000800 */
[----:B--2---:R-:W-:Y:S01]  /*4870*/  @!P4 FMUL R117, R117, R117 ;  /* 0x000000757575c220 */ /* 0x004fe20000400000 */
[----:B------:R-:W-:Y:S01]  /*4880*/  FSETP.GEU.AND P4, PT, R125, -126, PT ;  /* 0xc2fc00007d00780b */ /* 0x000fe20003f8e000 */
[----:B------:R-:W-:Y:S01]  /*4890*/  FADD R50, R26, R123 ;  /* 0x0000007b1a327221 */ /* 0x000fe20000000000 */
[----:B------:R-:W-:Y:S01]  /*48a0*/  FADD R26, R28, R61 ;  /* 0x0000003d1c1a7221 */ /* 0x000fe20000000000 */
[----:B------:R-:W-:Y:S01]  /*48b0*/  FADD R123, R44, R93 ;  /* 0x0000005d2c7b7221 */ /* 0x000fe20000000000 */
[----:B------:R-:W-:Y:S01]  /*48c0*/  F2FP.F16.F32.PACK_AB R44, R29, R44 ;  /* 0x0000002c1d2c723e */ /* 0x000fe200000000ff */
[----:B------:R-:W-:Y:S01]  /*48d0*/  @!P2 FMUL R130, R130, 0.5 ;  /* 0x3f0000008282a820 */ /* 0x000fe20000400000 */
[----:B------:R2:W4:Y:S01]  /*48e0*/  MUFU.EX2 R122, R30 ;  /* 0x0000001e007a7308 */ /* 0x0005220000000800 */
[----:B-1----:R-:W-:Y:S01]  /*48f0*/  @!P1 FMUL R164, R164, R164 ;  /* 0x000000a4a4a49220 */ /* 0x002fe20000400000 */
[----:B------:R-:W-:Y:S01]  /*4900*/  FSETP.GEU.AND P1, PT, R138, -126, PT ;  /* 0xc2fc00008a00780b */ /* 0x000fe20003f2e000 */
[----:B------:R-:W-:Y:S01]  /*4910*/  FADD R54, R26, R123 ;  /* 0x0000007b1a367221 */ /* 0x000fe20000000000 */
[----:B------:R-:W-:Y:S01]  /*4920*/  FADD R26, R8, R65 ;  /* 0x00000041081a7221 */ /* 0x000fe20000000000 */
[----:B------:R-:W-:Y:S01]  /*4930*/  FADD R123, R16, R97 ;  /* 0x00000061107b7221 */ /* 0x000fe20000000000 */
[----:B------:R-:W-:Y:S01]  /*4940*/  @!P6 FMUL R119, R119, 0.5 ;  /* 0x3f0000007777e820 */ /* 0x000fe20000400000 */
[----:B------:R-:W-:Y:S01]  /*4950*/  @!P4 FMUL R125, R125, 0.5 ;  /* 0x3f0000007d7dc820 */ /* 0x000fe20000400000 */
[----:B------:R-:W1:Y:S01]  /*4960*/  MUFU.EX2 R130, R130 ;  /* 0x0000008200827308 */ /* 0x000e620000000800 */
[----:B---3--:R-:W-:Y:S01]  /*4970*/  @!P5 FMUL R121, R121, R121 ;  /* 0x000000797979d220 */ /* 0x008fe20000400000 */
[----:B------:R-:W-:Y:S01]  /*4980*/  FSETP.GEU.AND P5, PT, R127, -126, PT ;  /* 0xc2fc00007f00780b */ /* 0x000fe20003fae000 */
[----:B--2---:R-:W-:Y:S01]  /*4990*/  FADD R30, R32, R69 ;  /* 0x00000045201e7221 */ /* 0x004fe20000000000 */
[----:B------:R-:W-:Y:S01]  /*49a0*/  FADD R62, R26, R123 ;  /* 0x0000007b1a3e7221 */ /* 0x000fe20000000000 */
[----:B------:R-:W-:Y:S01]  /*49b0*/  FADD R26, R13, R64 ;  /* 0x000000400d1a7221 */ /* 0x000fe20000000000 */
[----:B------:R-:W-:Y:S01]  /*49c0*/  FADD R123, R33, R96 ;  /* 0x00000060217b7221 */ /* 0x000fe20000000000 */
[----:B------:R-:W-:Y:S01]  /*49d0*/  @!P1 FMUL R138, R138, 0.5 ;  /* 0x3f0000008a8a9820 */ /* 0x000fe20000400000 */
[----:B------:R-:W2:Y:S01]  /*49e0*/  MUFU.EX2 R125, R125 ;  /* 0x0000007d007d7308 */ /* 0x000ea20000000800 */
[----:B------:R-:W-:Y:S01]  /*49f0*/  FADD R139, R30, R135 ;  /* 0x000000871e8b7221 */ /* 0x000fe20000000000 */
[----:B------:R-:W-:Y:S01]  /*4a00*/  FADD R30, R15, R68 ;  /* 0x000000440f1e7221 */ /* 0x000fe20000000000 */
[----:B------:R-:W-:Y:S01]  /*4a10*/  FADD R135, R37, R100 ;  /* 0x0000006425877221 */ /* 0x000fe20000000000 */
[----:B------:R-:W-:Y:S01]  /*4a20*/  FADD R26, R26, R123 ;  /* 0x0000007b1a1a7221 */ /* 0x000fe20000000000 */
[----:B------:R-:W-:Y:S01]  /*4a30*/  FADD R123, R59, R126 ;  /* 0x0000007e3b7b7221 */ /* 0x000fe20000000000 */
[----:B----4-:R-:W-:Y:S01]  /*4a40*/  @!P3 FMUL R122, R122, R122 ;  /* 0x0000007a7a7ab220 */ /* 0x010fe20000400000 */
[----:B------:R-:W-:Y:S01]  /*4a50*/  @!P5 FMUL R127, R127, 0.5 ;  /* 0x3f0000007f7fd820 */ /* 0x000fe20000400000 */
[----:B------:R-:W3:Y:S01]  /*4a60*/  MUFU.EX2 R138, R138 ;  /* 0x0000008a008a7308 */ /* 0x000ee20000000800 */
[----:B-1----:R-:W-:Y:S01]  /*4a70*/  @!P2 FMUL R130, R130, R130 ;  /* 0x000000828282a220 */ /* 0x002fe20000400000 */
[----:B------:R-:W-:Y:S01]  /*4a80*/  FSETP.GEU.AND P2, PT, R142, -126, PT ;  /* 0xc2fc00008e00780b */ /* 0x000fe20003f4e000 */
[----:B------:R-:W-:Y:S01]  /*4a90*/  FADD R141, R30, R135 ;  /* 0x000000871e8d7221 */ /* 0x000fe20000000000 */
[----:B------:R-:W-:Y:S01]  /*4aa0*/  FADD R30, R17, R72 ;  /* 0x00000048111e7221 */ /* 0x000fe20000000000 */
[----:B------:R-:W-:Y:S01]  /*4ab0*/  FADD R135, R41, R104 ;  /* 0x0000006829877221 */ /* 0x000fe20000000000 */
[----:B------:R-:W-:Y:S01]  /*4ac0*/  FADD R38, R38, R139 ;  /* 0x0000008b26267221 */ /* 0x000fe20000000000 */
[----:B------:R-:W-:Y:S01]  /*4ad0*/  FADD R147, R54, R147 ;  /* 0x0000009336937221 */ /* 0x000fe20000000000 */
[----:B------:R-:W1:Y:S01]  /*4ae0*/  MUFU.EX2 R127, R127 ;  /* 0x0000007f007f7308 */ /* 0x000e620000000800 */
[----:B--2---:R-:W-:Y:S01]  /*4af0*/  @!P4 FMUL R125, R125, R125 ;  /* 0x0000007d7d7dc220 */ /* 0x004fe20000400000 */
[----:B------:R-:W-:Y:S01]  /*4b00*/  FSETP.GEU.AND P4, PT, R129, -126, PT ;  /* 0xc2fc00008100780b */ /* 0x000fe20003f8e000 */
[----:B------:R-:W-:Y:S01]  /*4b10*/  FADD R145, R30, R135 ;  /* 0x000000871e917221 */ /* 0x000fe20000000000 */
[----:B------:R-:W-:Y:S01]  /*4b20*/  FADD R30, R11, R60 ;  /* 0x0000003c0b1e7221 */ /* 0x000fe20000000000 */
[----:B------:R-:W-:Y:S01]  /*4b30*/  FADD R135, R29, R92 ;  /* 0x0000005c1d877221 */ /* 0x000fe20000000000 */
[----:B------:R-:W-:Y:S01]  /*4b40*/  FADD R42, R42, R141 ;  /* 0x0000008d2a2a7221 */ /* 0x000fe20000000000 */
[----:B------:R-:W-:Y:S01]  /*4b50*/  @!P2 FMUL R142, R142, 0.5 ;  /* 0x3f0000008e8ea820 */ /* 0x000fe20000400000 */
[----:B------:R-:W-:Y:S01]  /*4b60*/  MUFU.EX2 R119, R119 ;  /* 0x0000007700777308 */ /* 0x000fe20000000800 */
[----:B---3--:R-:W-:Y:S01]  /*4b70*/  @!P1 FMUL R138, R138, R138 ;  /* 0x0000008a8a8a9220 */ /* 0x008fe20000400000 */
[----:B------:R-:W-:Y:S01]  /*4b80*/  FSETP.GEU.AND P1, PT, R146, -126, PT ;  /* 0xc2fc00009200780b */ /* 0x000fe20003f2e000 */
[----:B------:R-:W-:Y:S01]  /*4b90*/  FADD R58, R30, R135 ;  /* 0x000000871e3a7221 */ /* 0x000fe20000000000 */
[----:B------:R-:W-:Y:S01]  /*4ba0*/  FADD R30, R19, R76 ;  /* 0x0000004c131e7221 */ /* 0x000fe20000000000 */
[----:B------:R-:W-:Y:S01]  /*4bb0*/  FADD R135, R45, R108 ;  /* 0x0000006c2d877221 */ /* 0x000fe20000000000 */
[----:B------:R-:W-:Y:S01]  /*4bc0*/  FADD R151, R75, R138 ;  /* 0x0000008a4b977221 */ /* 0x000fe20000000000 */
[----:B------:R-:W-:Y:S01]  /*4bd0*/  @!P4 FMUL R129, R129, 0.5 ;  /* 0x3f0000008181c820 */ /* 0x000fe20000400000 */
[----:B------:R-:W2:Y:S01]  /*4be0*/  MUFU.EX2 R142, R142 ;  /* 0x0000008e008e7308 */ /* 0x000ea20000000800 */
[----:B-1----:R-:W-:Y:S01]  /*4bf0*/  @!P5 FMUL R127, R127, R127 ;  /* 0x0000007f7f7fd220 */ /* 0x002fe20000400000 */
[----:B------:R-:W-:Y:S01]  /*4c00*/  FSETP.GEU.AND P5, PT, R131, -126, PT ;  /* 0xc2fc00008300780b */ /* 0x000fe20003fae000 */
[----:B------:R-:W-:Y:S01]  /*4c10*/  FADD R149, R30, R135 ;  /* 0x000000871e957221 */ /* 0x000fe20000000000 */
[----:B------:R-:W-:Y:S01]  /*4c20*/  FADD R30, R12, R81 ;  /* 0x000000510c1e7221 */ /* 0x000fe20000000000 */
[----:B------:R-:W-:Y:S01]  /*4c30*/  FADD R135, R20, R113 ;  /* 0x0000007114877221 */ /* 0x000fe20000000000 */
[----:B------:R-:W-:Y:S01]  /*4c40*/  FADD R161, R34, R151 ;  /* 0x0000009722a17221 */ /* 0x000fe20000000000 */
[----:B------:R-:W-:Y:S01]  /*4c50*/  @!P1 FMUL R146, R146, 0.5 ;  /* 0x3f00000092929820 */ /* 0x000fe20000400000 */
[----:B------:R-:W1:Y:S01]  /*4c60*/  MUFU.EX2 R129, R129 ;  /* 0x0000008100817308 */ /* 0x000e620000000800 */
[----:B------:R-:W-:Y:S01]  /*4c70*/  FADD R135, R30, R135 ;  /* 0x000000871e877221 */ /* 0x000fe20000000000 */
[----:B------:R-:W-:Y:S01]  /*4c80*/  FADD R30, R27, R94 ;  /* 0x0000005e1b1e7221 */ /* 0x000fe20000000000 */
[----:B------:R-:W-:Y:S01]  /*4c90*/  FADD R153, R158, R127 ;  /* 0x0000007f9e997221 */ /* 0x000fe20000000000 */
[----:B------:R-:W-:Y:S01]  /*4ca0*/  FADD R34, R31, R98 ;  /* 0x000000621f227221 */ /* 0x000fe20000000000 */
[----:B------:R-:W-:Y:S01]  /*4cb0*/  FADD R151, R63, R164 ;  /* 0x000000a43f977221 */ /* 0x000fe20000000000 */
[----:B------:R-:W-:Y:S01]  /*4cc0*/  FADD R70, R30, R123 ;  /* 0x0000007b1e467221 */ /* 0x000fe20000000000 */
[----:B------:R-:W-:Y:S01]  /*4cd0*/  @!P5 FMUL R131, R131, 0.5 ;  /* 0x3f0000008383d820 */ /* 0x000fe20000400000 */
[----:B------:R-:W3:Y:S01]  /*4ce0*/  MUFU.EX2 R146, R146 ;  /* 0x0000009200927308 */ /* 0x000ee20000000800 */
[----:B--2---:R-:W-:Y:S01]  /*4cf0*/  @!P2 FMUL R142, R142, R142 ;  /* 0x0000008e8e8ea220 */ /* 0x004fe20000400000 */
[----:B------:R-:W-:Y:S01]  /*4d00*/  FSETP.GEU.AND P2, PT, R134, -126, PT ;  /* 0xc2fc00008600780b */ /* 0x000fe20003f4e000 */
[----:B------:R-:W-:Y:S01]  /*4d10*/  FADD R30, R116, R91 ;  /* 0x0000005b741e7221 */ /* 0x000fe20000000000 */
[----:B------:R-:W-:Y:S01]  /*4d20*/  FADD R123, R148, R117 ;  /* 0x00000075947b7221 */ /* 0x000fe20000000000 */
[----:B------:R-:W-:Y:S01]  /*4d30*/  FADD R163, R66, R153 ;  /* 0x0000009942a37221 */ /* 0x000fe20000000000 */
[----:B------:R-:W-:Y:S01]  /*4d40*/  FADD R78, R34, R151 ;  /* 0x00000097224e7221 */ /* 0x000fe20000000000 */
[----:B------:R-:W-:Y:S01]  /*4d50*/  FADD R34, R47, R114 ;  /* 0x000000722f227221 */ /* 0x000fe20000000000 */
        /* <DEDUP_REMOVED lines=8> */
[----:B------:R-:W-:Y:S01]  /*4de0*/  FADD R66, R136, R111 ;  /* 0x0000006f88427221 */ /* 0x000fe20000000000 */
[----:B---3--:R-:W-:Y:S01]  /*4df0*/  @!P1 FMUL R146, R146, R146 ;  /* 0x0000009292929220 */ /* 0x008fe20000400000 */
[----:B------:R-:W-:Y:S01]  /*4e00*/  FSETP.GEU.AND P1, PT, R2, -126, PT ;  /* 0xc2fc00000200780b */ /* 0x000fe20003f2e000 */
[----:B------:R-:W1:Y:S01]  /*4e10*/  MUFU.EX2 R150, R134 ;  /* 0x0000008600967308 */ /* 0x000e620000000800 */
[----:B------:R-:W-:Y:S01]  /*4e20*/  FADD R82, R30, R123 ;  /* 0x0000007b1e527221 */ /* 0x000fe20000000000 */
[----:B------:R-:W-:Y:S01]  /*4e30*/  FADD R153, R160, R129 ;  /* 0x00000081a0997221 */ /* 0x000fe20000000000 */
[----:B------:R-:W-:Y:S01]  /*4e40*/  FADD R165, R34, R151 ;  /* 0x0000009722a57221 */ /* 0x000fe20000000000 */
[----:B------:R-:W-:Y:S01]  /*4e50*/  @!P4 FMUL R133, R133, 0.5 ;  /* 0x3f0000008585c820 */ /* 0x000fe20000400000 */
[----:B------:R-:W-:Y:S01]  /*4e60*/  FADD R151, R67, R130 ;  /* 0x0000008243977221 */ /* 0x000fe20000000000 */
[----:B--2---:R-:W-:Y:S01]  /*4e70*/  @!P5 FMUL R131, R131, R131 ;  /* 0x000000838383d220 */ /* 0x004fe20000400000 */
[----:B------:R-:W-:Y:S01]  /*4e80*/  FSETP.GEU.AND P5, PT, R3, -126, PT ;  /* 0xc2fc00000300780b */ /* 0x000fe20003fae000 */
[----:B------:R-:W-:Y:S01]  /*4e90*/  FADD R167, R66, R153 ;  /* 0x0000009942a77221 */ /* 0x000fe20000000000 */
[----:B------:R-:W-:Y:S01]  /*4ea0*/  FADD R34, R51, R118 ;  /* 0x0000007633227221 */ /* 0x000fe20000000000 */
[----:B------:R-:W2:Y:S01]  /*4eb0*/  MUFU.EX2 R133, R133 ;  /* 0x0000008500857308 */ /* 0x000ea20000000800 */
[----:B------:R-:W-:Y:S01]  /*4ec0*/  FADD R155, R83, R146 ;  /* 0x00000092539b7221 */ /* 0x000fe20000000000 */
[----:B------:R-:W-:Y:S01]  /*4ed0*/  @!P1 FMUL R2, R2, 0.5 ;  /* 0x3f00000002029820 */ /* 0x000fe20000400000 */
[----:B------:R-:W-:Y:S01]  /*4ee0*/  FADD R30, R124, R99 ;  /* 0x000000637c1e7221 */ /* 0x000fe20000000000 */
[----:B------:R-:W-:Y:S01]  /*4ef0*/  FADD R153, R154, R125 ;  /* 0x0000007d9a997221 */ /* 0x000fe20000000000 */
[----:B------:R-:W-:Y:S01]  /*4f00*/  FADD R66, R140, R115 ;  /* 0x000000738c427221 */ /* 0x000fe20000000000 */
[----:B------:R-:W-:Y:S01]  /*4f10*/  FADD R157, R162, R131 ;  /* 0x00000083a29d7221 */ /* 0x000fe20000000000 */
[----:B------:R-:W-:Y:S01]  /*4f20*/  @!P6 FMUL R119, R119, R119 ;  /* 0x000000777777e220 */ /* 0x000fe20000400000 */
[----:B------:R3:W4:Y:S01]  /*4f30*/  MUFU.EX2 R134, R2 ;  /* 0x0000000200867308 */ /* 0x0007220000000800 */
[----:B-1----:R-:W-:Y:S01]  /*4f40*/  @!P2 FMUL R150, R150, R150 ;  /* 0x000000969696a220 */ /* 0x002fe20000400000 */
[----:B------:R-:W-:Y:S01]  /*4f50*/  @!P5 FMUL R3, R3, 0.5 ;  /* 0x3f0000000303d820 */ /* 0x000fe20000400000 */
[----:B------:R-:W-:Y:S01]  /*4f60*/  FADD R169, R34, R155 ;  /* 0x0000009b22a97221 */ /* 0x000fe20000000000 */
[----:B------:R-:W-:Y:S01]  /*4f70*/  FADD R159, R30, R153 ;  /* 0x000000991e9f7221 */ /* 0x000fe20000000000 */
[----:B------:R-:W-:Y:S01]  /*4f80*/  FADD R166, R66, R157 ;  /* 0x0000009d42a67221 */ /* 0x000fe20000000000 */
[----:B------:R-:W-:Y:S01]  /*4f90*/  FADD R30, R55, R122 ;  /* 0x0000007a371e7221 */ /* 0x000fe20000000000 */
[----:B------:R-:W-:Y:S01]  /*4fa0*/  FADD R34, R144, R119 ;  /* 0x0000007790227221 */ /* 0x000fe20000000000 */
[----:B------:R1:W5:Y:S01]  /*4fb0*/  MUFU.EX2 R123, R3 ;  /* 0x00000003007b7308 */ /* 0x0003620000000800 */
[----:B---3--:R-:W-:Y:S01]  /*4fc0*/  FADD R2, R35, R102 ;  /* 0x0000006623027221 */ /* 0x008fe20000000000 */
[----:B--2---:R-:W-:Y:S01]  /*4fd0*/  @!P4 FMUL R133, R133, R133 ;  /* 0x000000858585c220 */ /* 0x004fe20000400000 */
[----:B------:R-:W-:Y:S01]  /*4fe0*/  FADD R135, R62, R135 ;  /* 0x000000873e877221 */ /* 0x000fe20000000000 */
[----:B------:R-:W-:Y:S01]  /*4ff0*/  FADD R50, R50, R145 ;  /* 0x0000009132327221 */ /* 0x000fe20000000000 */
[----:B------:R-:W-:Y:S01]  /*5000*/  FADD R86, R2, R151 ;  /* 0x0000009702567221 */ /* 0x000fe20000000000 */
[----:B------:R-:W-:Y:S01]  /*5010*/  FADD R2, R39, R106 ;  /* 0x0000006a27027221 */ /* 0x000fe20000000000 */
[----:B------:R-:W-:Y:S01]  /*5020*/  FADD R151, R71, R150 ;  /* 0x0000009647977221 */ /* 0x000fe20000000000 */
[----:B------:R-:W-:Y:S01]  /*5030*/  FADD R66, R156, R133 ;  /* 0x000000859c427221 */ /* 0x000fe20000000000 */
[----:B----4-:R-:W-:Y:S01]  /*5040*/  @!P1 FMUL R134, R134, R134 ;  /* 0x0000008686869220 */ /* 0x010fe20000400000 */
[----:B-1----:R-:W-:Y:S01]  /*5050*/  FADD R3, R128, R103 ;  /* 0x0000006780037221 */ /* 0x002fe20000000000 */
[----:B------:R-:W-:Y:S01]  /*5060*/  FADD R2, R2, R151 ;  /* 0x0000009702027221 */ /* 0x000fe20000000000 */
[----:B------:R-:W-:Y:S01]  /*5070*/  FADD R149, R58, R149 ;  /* 0x000000953a957221 */ /* 0x000fe20000000000 */
[----:B------:R-:W-:Y:S01]  /*5080*/  FADD R153, R87, R134 ;  /* 0x0000008657997221 */ /* 0x000fe20000000000 */
[----:B------:R-:W-:Y:S01]  /*5090*/  FADD R3, R3, R66 ;  /* 0x0000004203037221 */ /* 0x000fe20000000000 */
[----:B------:R-:W-:Y:S01]  /*50a0*/  FADD R137, R26, R137 ;  /* 0x000000891a897221 */ /* 0x000fe20000000000 */
[----:B------:R-:W-:Y:S01]  /*50b0*/  FADD R70, R70, R161 ;  /* 0x000000a146467221 */ /* 0x000fe20000000000 */
[----:B-----5:R-:W-:Y:S01]  /*50c0*/  @!P5 FMUL R123, R123, R123 ;  /* 0x0000007b7b7bd220 */ /* 0x020fe20000400000 */
[----:B------:R-:W-:Y:S01]  /*50d0*/  FADD R153, R30, R153 ;  /* 0x000000991e997221 */ /* 0x000fe20000000000 */
        /* <DEDUP_REMOVED lines=18> */
[----:B------:R-:W-:Y:S01]  /*5200*/  MOV R2, UR7 ;  /* 0x0000000700027c02 */ /* 0x000fe20008000f00 */
[----:B------:R-:W-:Y:S01]  /*5210*/  FADD R137, R42, R137 ;  /* 0x000000892a897221 */ /* 0x000fe20000000000 */
[----:B------:R-:W-:Y:S01]  /*5220*/  FADD R135, R74, R3 ;  /* 0x000000034a877221 */ /* 0x000fe20000000000 */
[----:B------:R-:W-:Y:S01]  /*5230*/  FADD R70, R70, R153 ;  /* 0x0000009946467221 */ /* 0x000fe20000000000 */
[----:B------:R-:W-:Y:S01]  /*5240*/  F2FP.F16.F32.PACK_AB R42, R25, R14 ;  /* 0x0000000e192a723e */ /* 0x000fe200000000ff */
[----:B------:R1:W-:Y:S01]  /*5250*/  SYNCS.ARRIVE.TRANS64.A1T0 RZ, [R2+UR28], RZ ;  /* 0x000000ff02ff79a7 */ /* 0x0003e2000810001c */
[----:B------:R-:W-:Y:S01]  /*5260*/  F2FP.F16.F32.PACK_AB R25, R116, R27 ;  /* 0x0000001b7419723e */ /* 0x000fe200000000ff */
[----:B------:R-:W-:Y:S01]  /*5270*/  FADD R3, R38, R137 ;  /* 0x0000008926037221 */ /* 0x000fe20000000000 */
[----:B------:R-:W-:-:S02]  /*5280*/  F2FP.F16.F32.PACK_AB R46, R33, R16 ;  /* 0x00000010212e723e */ /* 0x000fc400000000ff */
[----:B------:R-:W-:Y:S02]  /*5290*/  F2FP.F16.F32.PACK_AB R62, R64, R65 ;  /* 0x00000041403e723e */ /* 0x000fe400000000ff */
[----:B------:R-:W-:Y:S01]  /*52a0*/  F2FP.F16.F32.PACK_AB R27, R120, R31 ;  /* 0x0000001f781b723e */ /* 0x000fe200000000ff */
[----:B-1----:R-:W-:Y:S01]  /*52b0*/  FADD R2, R70, R135 ;  /* 0x0000008746027221 */ /* 0x002fe20000000000 */
[----:B------:R-:W-:Y:S02]  /*52c0*/  F2FP.F16.F32.PACK_AB R29, R124, R35 ;  /* 0x000000237c1d723e */ /* 0x000fe400000000ff */
[----:B------:R-:W-:Y:S02]  /*52d0*/  F2FP.F16.F32.PACK_AB R50, R41, R18 ;  /* 0x000000122932723e */ /* 0x000fe400000000ff */
[----:B------:R-:W-:Y:S02]  /*52e0*/  F2FP.F16.F32.PACK_AB R54, R49, R20 ;  /* 0x000000143136723e */ /* 0x000fe400000000ff */
[----:B------:R-:W-:-:S02]  /*52f0*/  F2FP.F16.F32.PACK_AB R56, R56, R53 ;  /* 0x000000353838723e */ /* 0x000fc400000000ff */
[----:B------:R-:W-:Y:S02]  /*5300*/  F2FP.F16.F32.PACK_AB R64, R68, R69 ;  /* 0x000000454440723e */ /* 0x000fe400000000ff */
[----:B------:R-:W-:Y:S02]  /*5310*/  F2FP.F16.F32.PACK_AB R66, R72, R73 ;  /* 0x000000494842723e */ /* 0x000fe400000000ff */
        /* <DEDUP_REMOVED lines=46> */
[----:B------:R-:W-:Y:S01]  /*5600*/  F2FP.F16.F32.PACK_AB R85, R131, R146 ;  /* 0x000000928355723e */ /* 0x000fe200000000ff */
[----:B------:R-:W-:Y:S06]  /*5610*/  @!P0 BRA `(.L_x_19) ;  /* 0x0000000000048947 */ /* 0x000fec0003800000 */
[----:B------:R-:W-:Y:S01]  /*5620*/  BPT.TRAP 0x1 ;  /* 0x000000040000795c */ /* 0x000fe20000300000 */
.L_x_19:
[----:B------:R-:W1:Y:S02]  /*5630*/  SYNCS.PHASECHK.TRANS64.TRYWAIT P1, [UR36+0x37008], R5 ;  /* 0x03700805ff0075a7 */ /* 0x000e640008020164 */
[----:B-1----:R-:W-:Y:S05]  /*5640*/  @!P1 BRA `(.L_x_20) ;  /* 0x000000ac005c9947 */ /* 0x002fea0003800000 */
.L_x_98:
[----:B------:R-:W-:Y:S01]  /*5650*/  UIADD3 UR10, UR5, 0xa00, URZ ;  /* 0x00000a00050a7890 */ /* 0x000fe2000fffe03f */
[----:B------:R-:W-:Y:S01]  /*5660*/  WARPGROUP.ARRIVE ;  /* 0x00000000000079c5 */ /* 0x000fe20000000000 */
[----:B------:R-:W-:Y:S01]  /*5670*/  UMOV UR11, 0xc0000010 ;  /* 0xc0000010000b7882 */ /* 0x000fe20000000000 */
[----:B------:R-:W-:Y:S01]  /*5680*/  UIADD3 UR14, UR5, 0xc00, URZ ;  /* 0x00000c00050e7890 */ /* 0x000fe2000fffe03f */
[----:B------:R-:W-:Y:S01]  /*5690*/  F2FP.F16.F32.PACK_AB R87, R123, R134 ;  /* 0x000000867b57723e */ /* 0x000fe200000000ff */
[----:B------:R-:W-:Y:S01]  /*56a0*/  UMOV UR15, 0xc0000010 ;  /* 0xc0000010000f7882 */ /* 0x000fe20000000000 */
[----:B------:R-:W-:Y:S01]  /*56b0*/  UIADD3 UR18, UR5, 0xe00, URZ ;  /* 0x00000e0005127890 */ /* 0x000fe2000fffe03f */
[----:B------:R-:W-:Y:S02]  /*56c0*/  UMOV UR19, 0xc0000010 ;  /* 0xc000001000137882 */ /* 0x000fe40000000000 */
[----:B------:R-:W-:Y:S01]  /*56d0*/  HGMMA.64x16x16.F32 R184, R24, gdesc[UR8].tnspB, RZ, !UPT, gsb0 ;  /* 0x4020000818b87df0 */ /* 0x000fe2000c0008ff */
[----:B------:R-:W-:Y:S01]  /*56e0*/  UIADD3 UR22, UR5, 0x1000, URZ ;  /* 0x0000100005167890 */ /* 0x000fe2000fffe03f */
[----:B------:R-:W-:Y:S01]  /*56f0*/  UMOV UR23, 0xc0000010 ;  /* 0xc000001000177882 */ /* 0x000fe20000000000 */
[----:B------:R-:W-:Y:S01]  /*5700*/  UIADD3 UR10, UR5, 0x1200, URZ ;  /* 0x00001200050a7890 */ /* 0x000fe2000fffe03f */
[----:B------:R-:W-:Y:S01]  /*5710*/  UMOV UR11, 0xc0000010 ;  /* 0xc0000010000b7882 */ /* 0x000fe20000000000 */
[----:B------:R-:W-:-:S02]  /*5720*/  WARPGROUP.DEPBAR.LE gsb0, 0x0 ;  /* 0x00008000000079c5 */ /* 0x000fc40000010000 */
[----:B------:R-:W-:-:S06]  /*5730*/  WARPGROUP.ARRIVE ;  /* 0x00000000000079c5 */ /* 0x000fcc0000000000 */
[----:B------:R-:W-:Y:S01]  /*5740*/  HGMMA.64x16x16.F32 R176, R24, gdesc[UR12].tnspB, RZ, !UPT, gsb0 ;  /* 0x4020000c18b07df0 */ /* 0x000fe2000c0008ff */
[----:B------:R-:W-:Y:S01]  /*5750*/  UIADD3 UR14, UR5, 0xc20, URZ ;  /* 0x00000c20050e7890 */ /* 0x000fe2000fffe03f */
[----:B------:R-:W-:Y:S01]  /*5760*/  UMOV UR15, 0xc0000010 ;  /* 0xc0000010000f7882 */ /* 0x000fe20000000000 */
[----:B------:R-:W-:Y:S02]  /*5770*/  WARPGROUP.DEPBAR.LE gsb0, 0x0 ;  /* 0x00008000000079c5 */ /* 0x000fe40000010000 */
        /* <DEDUP_REMOVED lines=16> */
[----:B------:R-:W-:Y:S01]  /*5880*/  HGMMA.64x16x16.F32 R184, R28, gdesc[UR8].tnspB, R184, gsb0 ;  /* 0x402000081cb87df0 */ /* 0x000fe200080008b8 */
        /* <DEDUP_REMOVED lines=354> */
[----:B------:R-:W-:Y:S03]  /*6eb0*/  HGMMA.64x16x16.F32 R176, R84, gdesc[UR12].tnspB, R176, gsb0 ;  /* 0x4020000c54b07df0 */ /* 0x000fe600080008b0 */
        /* <DEDUP_REMOVED lines=10> */
[----:B------:R-:W-:Y:S05]  /*6f60*/  @!P0 BRA `(.L_x_21) ;  /* 0x0000000000048947 */ /* 0x000fea0003800000 */
[----:B------:R-:W-:Y:S01]  /*6f70*/  BPT.TRAP 0x1 ;  /* 0x000000040000795c */ /* 0x000fe20000300000 */
.L_x_21:
[----:B------:R-:W-:Y:S02]  /*6f80*/  UISETP.GT.U32.AND UP0, UPT, UR4, 0x1, UPT ;  /* 0x000000010400788c */ /* 0x000fe4000bf04070 */
[----:B------:R-:W-:-:S04]  /*6f90*/  UIADD3 UR7, UR36, 0x37028, URZ ;  /* 0x0003702824077890 */ /* 0x000fc8000fffe03f */
[----:B------:R-:W-:Y:S01]  /*6fa0*/  PLOP3.LUT P1, PT, PT, PT, UP0, 0x80, 0x0 ;  /* 0x000000000000781c */ /* 0x000fe20003f2f008 */
[----:B------:R-:W-:-:S09]  /*6fb0*/  UPRMT UR7, URZ, 0x654, UR7 ;  /* 0x000006543f077896 */ /* 0x000fd20008000007 */
[----:B------:R-:W-:Y:S03]  /*6fc0*/  SYNCS.ARRIVE.TRANS64.RED.A1T0 RZ, [UR7], RZ ;  /* 0x000000ffffff79a7 */ /* 0x000fe60008100407 */
[----:B------:R-:W-:Y:S05]  /*6fd0*/  @P1 BRA `(.L_x_22) ;  /* 0x0000000000041947 */ /* 0x000fea0003800000 */
[----:B------:R-:W-:Y:S01]  /*6fe0*/  BPT.TRAP 0x1 ;  /* 0x000000040000795c */ /* 0x000fe20000300000 */
.L_x_22:
[----:B-1----:R-:W1:Y:S02]  /*6ff0*/  LDC R5, c[0x0][0x28c] ;  /* 0x0000a300ff057b82 */ /* 0x002e640000000800 */
[----:B-1----:R-:W-:-:S13]  /*7000*/  ISETP.GE.AND P2, PT, R5, 0x101, PT ;  /* 0x000001010500780c */ /* 0x002fda0003f46270 */
[----:B------:R-:W-:Y:S05]  /*7010*/  @!P2 BRA `(.L_x_23) ;  /* 0x0000005c00b8a947 */ /* 0x000fea0003800000 */
[----:B------:R-:W-:Y:S01]  /*7020*/  IADD3 R5, R5, 0xff, RZ ;  /* 0x000000ff05057810 */ /* 0x000fe20007ffe0ff */
[----:B------:R-:W-:Y:S01]  /*7030*/  UMOV UR7, 0x2 ;  /* 0x0000000200077882 */ /* 0x000fe20000000000 */
[----:B------:R-:W-:Y:S01]  /*7040*/  MOV R9, R0 ;  /* 0x0000000000097202 */ /* 0x000fe20000000f00 */
[----:B------:R-:W-:Y:S01]  /*7050*/  UMOV UR4, 0x1 ;  /* 0x0000000100047882 */ /* 0x000fe20000000000 */
[----:B------:R-:W-:Y:S01]  /*7060*/  SHF.R.S32.HI R6, RZ, 0x1f, R5 ;  /* 0x0000001fff067819 */ /* 0x000fe20000011405 */
[----:B------:R-:W-:Y:S01]  /*7070*/  ULDC UR28, c[0x0][0x604] ;  /* 0x00018100001c7ab9 */ /* 0x000fe20000000800 */
[----:B------:R-:W-:Y:S02]  /*7080*/  MOV R7, R4 ;  /* 0x0000000400077202 */ /* 0x000fe40000000f00 */
[----:B------:R-:W-:Y:S02]  /*7090*/  LEA.HI R5, R6, R5, RZ, 0x8 ;  /* 0x0000000506057211 */ /* 0x000fe400078f40ff */
[----:B------:R-:W-:-:S02]  /*70a0*/  MOV R6, RZ ;  /* 0x000000ff00067202 */ /* 0x000fc40000000f00 */
[----:B------:R-:W-:-:S07]  /*70b0*/  SHF.R.S32.HI R5, RZ, 0x8, R5 ;  /* 0x00000008ff057819 */ /* 0x000fce0000011405 */
.L_x_34:
[----:B------:R-:W-:-:S13]  /*70c0*/  PLOP3.LUT P3, PT, PT, PT, UP1, 0x80, 0x0 ;  /* 0x000000000000781c */ /* 0x000fda0003f6f018 */
[----:B-1----:R-:W-:Y:S05]  /*70d0*/  @!P3 BRA `(.L_x_24) ;  /* 0x000000000004b947 */ /* 0x002fea0003800000 */
[----:B------:R-:W-:Y:S01]  /*70e0*/  BPT.TRAP 0x1 ;  /* 0x000000040000795c */ /* 0x000fe20000300000 */
.L_x_24:
[----:B------:R-:W-:Y:S01]  /*70f0*/  ULEA UR10, UR7, UR36, 0x3 ;  /* 0x00000024070a7291 */ /* 0x000fe2000f8e183f */
[----:B------:R-:W-:-:S08]  /*7100*/  SHF.L.U32 R0, R6, 0x1f, RZ ;  /* 0x0000001f06007819 */ /* 0x000fd000000006ff */
[----:B------:R-:W1:Y:S02]  /*7110*/  SYNCS.PHASECHK.TRANS64.TRYWAIT P2, [UR10+0x37000], R0 ;  /* 0x03700000ff0075a7 */ /* 0x000e64000804014a */
[----:B-1----:R-:W-:Y:S05]  /*7120*/  @!P2 BRA `(.L_x_25) ;  /* 0x0000009000bca947 */ /* 0x002fea0003800000 */
.L_x_99:
[----:B------:R-:W-:Y:S01]  /*7130*/  UIMAD UR10, UR7, 0xa00, UR6 ;  /* 0x00000a00070a78a4 */ /* 0x000fe2000f8e0206 */
[----:B------:R-:W-:Y:S01]  /*7140*/  WARPGROUP.ARRIVE ;  /* 0x00000000000079c5 */ /* 0x000fe20000000000 */
[----:B------:R-:W-:Y:S01]  /*7150*/  UMOV UR11, 0xc0000010 ;  /* 0xc0000010000b7882 */ /* 0x000fe20000000000 */
[----:B------:R-:W-:Y:S01]  /*7160*/  UMOV UR15, 0xc0000010 ;  /* 0xc0000010000f7882 */ /* 0x000fe20000000000 */
[----:B------:R-:W-:Y:S02]  /*7170*/  UIADD3 UR14, UR10, 0x200, URZ ;  /* 0x000002000a0e7890 */ /* 0x000fe4000fffe03f */
[----:B------:R-:W-:Y:S01]  /*7180*/  UIADD3 UR18, UR10, 0x400, URZ ;  /* 0x000004000a127890 */ /* 0x000fe2000fffe03f */
[----:B------:R-:W-:Y:S02]  /*7190*/  UMOV UR19, 0xc0000010 ;  /* 0xc000001000137882 */ /* 0x000fe40000000000 */
[----:B------:R-:W-:Y:S01]  /*71a0*/  HGMMA.64x256x16.F32 R24, gdesc[UR8], RZ, !UPT, gsb0 ;  /* 0x03e00000081879f0 */ /* 0x000fe2000c0008ff */
[----:B------:R-:W-:Y:S01]  /*71b0*/  UIADD3 UR22, UR10, 0x600, URZ ;  /* 0x000006000a167890 */ /* 0x000fe2000fffe03f */
[----:B------:R-:W-:Y:S01]  /*71c0*/  UMOV UR23, 0xc0000010 ;  /* 0xc000001000177882 */ /* 0x000fe20000000000 */
[----:B------:R-:W-:Y:S01]  /*71d0*/  UIADD3 UR26, UR10, 0x800, URZ ;  /* 0x000008000a1a7890 */ /* 0x000fe2000fffe03f */
[----:B------:R-:W-:Y:S01]  /*71e0*/  UMOV UR27, 0xc0000010 ;  /* 0xc0000010001b7882 */ /* 0x000fe20000000000 */
[----:B------:R-:W-:-:S04]  /*71f0*/  UIADD3 UR7, UR7, 0x1, URZ ;  /* 0x0000000107077890 */ /* 0x000fc8000fffe03f */
[----:B------:R-:W-:-:S04]  /*7200*/  UISETP.NE.AND UP0, UPT, UR7, 0x5, UPT ;  /* 0x000000050700788c */ /* 0x000fc8000bf05270 */
[----:B------:R-:W-:Y:S02]  /*7210*/  USEL UR10, URZ, 0x1, UP0 ;  /* 0x000000013f0a7887 */ /* 0x000fe40008000000 */
[----:B------:R-:W-:-:S04]  /*7220*/  USEL UR7, UR7, URZ, UP0 ;  /* 0x0000003f07077287 */ /* 0x000fc80008000000 */
[----:B------:R-:W-:Y:S01]  /*7230*/  LOP3.LUT R6, R6, UR10, RZ, 0x3c, !PT ;  /* 0x0000000a06067c12 */ /* 0x000fe2000f8e3cff */
[----:B------:R-:W-:Y:S02]  /*7240*/  WARPGROUP.DEPBAR.LE gsb0, 0x0 ;  /* 0x00008000000079c5 */ /* 0x000fe40000010000 */
[----:B------:R-:W-:-:S06]  /*7250*/  WARPGROUP.ARRIVE ;  /* 0x00000000000079c5 */ /* 0x000fcc0000000000 */
[----:B------:R-:W-:Y:S03]  /*7260*/  HGMMA.64x256x16.F32 R24, gdesc[UR12], R24, gsb0 ;  /* 0x03e000000c1879f0 */ /* 0x000fe60008000818 */
[----:B------:R-:W-:Y:S02]  /*7270*/  WARPGROUP.DEPBAR.LE gsb0, 0x0 ;  /* 0x00008000000079c5 */ /* 0x000fe40000010000 */
[----:B------:R-:W-:-:S15]  /*7280*/  WARPGROUP.ARRIVE ;  /* 0x00000000000079c5 */ /* 0x000fde0000000000 */
[----:B------:R-:W-:-:S08]  /*7290*/  NOP ;  /* 0x0000000000007918 */ /* 0x000fd00000000000 */
        /* <DEDUP_REMOVED lines=10> */
[----:B------:R-:W-:Y:S05]  /*7340*/  @!P3 BRA `(.L_x_26) ;  /* 0x000000000004b947 */ /* 0x000fea0003800000 */
[----:B------:R-:W-:Y:S01]  /*7350*/  BPT.TRAP 0x1 ;  /* 0x000000040000795c */ /* 0x000fe20000300000 */
.L_x_26:
[----:B-1----:R-:W-:Y:S01]  /*7360*/  FMNMX R0, R24, R9, !PT ;  /* 0x0000000918007209 */ /* 0x002fe20007800000 */
[----:B------:R-:W-:-:S03]  /*7370*/  ULEA UR10, UR7, UR36, 0x3 ;  /* 0x00000024070a7291 */ /* 0x000fc6000f8e183f */
        /* <DEDUP_REMOVED lines=62> */
[----:B------:R-:W-:-:S05]  /*7760*/  FMNMX R4, R149, R0, !PT ;  /* 0x0000000095047209 */ /* 0x000fca0007800000 */
[----:B------:R-:W1:Y:S02]  /*7770*/  SHFL.BFLY PT, R11, R4, 0x1, 0x1f ;  /* 0x0c201f00040b7f89 */ /* 0x000e6400000e0000 */
[----:B-1----:R-:W-:Y:S02]  /*7780*/  FMNMX R11, R4, R11, !PT ;  /* 0x0000000b040b7209 */ /* 0x002fe40007800000 */
[----:B------:R-:W-:-:S03]  /*7790*/  FMNMX R4, R26, R7, !PT ;  /* 0x000000071a047209 */ /* 0x000fc60007800000 */
[----:B------:R-:W1:Y:S01]  /*77a0*/  SHFL.BFLY PT, R0, R11, 0x2, 0x1f ;  /* 0x0c401f000b007f89 */ /* 0x000e6200000e0000 */
[----:B------:R-:W-:-:S04]  /*77b0*/  FMNMX R13, R27, R4, !PT ;  /* 0x000000041b0d7209 */ /* 0x000fc80007800000 */
[----:B------:R-:W-:-:S04]  /*77c0*/  FMNMX R4, R30, R13, !PT ;  /* 0x0000000d1e047209 */ /* 0x000fc80007800000 */
[----:B------:R-:W-:-:S04]  /*77d0*/  FMNMX R13, R31, R4, !PT ;  /* 0x000000041f0d7209 */ /* 0x000fc80007800000 */
[----:B------:R-:W-:-:S04]  /*77e0*/  FMNMX R4, R34, R13, !PT ;  /* 0x0000000d22047209 */ /* 0x000fc80007800000 */
[----:B------:R-:W-:-:S04]  /*77f0*/  FMNMX R13, R35, R4, !PT ;  /* 0x00000004230d7209 */ /* 0x000fc80007800000 */
[----:B------:R-:W-:Y:S02]  /*7800*/  FMNMX R4, R38, R13, !PT ;  /* 0x0000000d26047209 */ /* 0x000fe40007800000 */
[----:B-1----:R-:W-:Y:S02]  /*7810*/  FMNMX R0, R11, R0, !PT ;  /* 0x000000000b007209 */ /* 0x002fe40007800000 */
[----:B------:R-:W-:Y:S02]  /*7820*/  FMNMX R15, R39, R4, !PT ;  /* 0x00000004270f7209 */ /* 0x000fe40007800000 */
[----:B------:R-:W-:Y:S02]  /*7830*/  FSETP.NEU.AND P2, PT, R0, -INF , PT ;  /* 0xff8000000000780b */ /* 0x000fe40003f4d000 */
[----:B------:R-:W-:Y:S02]  /*7840*/  FMNMX R4, R42, R15, !PT ;  /* 0x0000000f2a047209 */ /* 0x000fe40007800000 */
[----:B------:R-:W-:-:S02]  /*7850*/  FSEL R8, R0, RZ, P2 ;  /* 0x000000ff00087208 */ /* 0x000fc40001000000 */
[----:B------:R-:W-:-:S03]  /*7860*/  FMNMX R15, R43, R4, !PT ;  /* 0x000000042b0f7209 */ /* 0x000fc60007800000 */
[----:B------:R-:W-:Y:S01]  /*7870*/  FMUL R10, R8, UR28 ;  /* 0x0000001c080a7c20 */ /* 0x000fe20008400000 */
[----:B------:R-:W-:-:S03]  /*7880*/  FMNMX R4, R46, R15, !PT ;  /* 0x0000000f2e047209 */ /* 0x000fc60007800000 */
[--C-:B------:R-:W-:Y:S01]  /*7890*/  FFMA R24, R24, UR28, -R10.reuse ;  /* 0x0000001c18187c23 */ /* 0x100fe2000800080a */
[--C-:B------:R-:W-:Y:S01]  /*78a0*/  FFMA R25, R25, UR28, -R10.reuse ;  /* 0x0000001c19197c23 */ /* 0x100fe2000800080a */
[--C-:B------:R-:W-:Y:S01]  /*78b0*/  FFMA R198, R28, UR28, -R10.reuse ;  /* 0x0000001c1cc67c23 */ /* 0x100fe2000800080a */
[--C-:B------:R-:W-:Y:S01]  /*78c0*/  FFMA R29, R29, UR28, -R10.reuse ;  /* 0x0000001c1d1d7c23 */ /* 0x100fe2000800080a */
[--C-:B------:R-:W-:Y:S01]  /*78d0*/  FFMA R33, R33, UR28, -R10.reuse ;  /* 0x0000001c21217c23 */ /* 0x100fe2000800080a */
[----:B------:R-:W-:Y:S01]  /*78e0*/  FSETP.GEU.AND P5, PT, R24, -126, PT ;  /* 0xc2fc00001800780b */ /* 0x000fe20003fae000 */
        /* <DEDUP_REMOVED lines=9> */
[--C-:B------:R-:W-:Y:S01]  /*7980*/  FFMA R41, R41, UR28, -R10.reuse ;  /* 0x0000001c29297c23 */ /* 0x100fe2000800080a */
[--C-:B------:R-:W-:Y:S01]  /*7990*/  FFMA R12, R45, UR28, -R10.reuse ;  /* 0x0000001c2d0c7c23 */ /* 0x100fe2000800080a */
[--C-:B------:R-:W-:Y:S01]  /*79a0*/  FFMA R37, R48, UR28, -R10.reuse ;  /* 0x0000001c30257c23 */ /* 0x100fe2000800080a */
[----:B------:R-:W-:Y:S01]  /*79b0*/  @!P5 FMUL R24, R24, 0.5 ;  /* 0x3f0000001818d820 */ /* 0x000fe20000400000 */
[--C-:B------:R-:W-:Y:S01]  /*79c0*/  FFMA R13, R53, UR28, -R10.reuse ;  /* 0x0000001c350d7c23 */ /* 0x100fe2000800080a */
[----:B------:R-:W-:Y:S01]  /*79d0*/  @!P2 FMUL R25, R25, 0.5 ;  /* 0x3f0000001919a820 */ /* 0x000fe20000400000 */
[--C-:B------:R-:W-:Y:S01]  /*79e0*/  FFMA R52, R52, UR28, -R10.reuse ;  /* 0x0000001c34347c23 */ /* 0x100fe2000800080a */
[----:B------:R-:W1:Y:S01]  /*79f0*/  MUFU.EX2 R28, R24 ;  /* 0x00000018001c7308 */ /* 0x000e620000000800 */
[----:B------:R-:W-:Y:S01]  /*7a00*/  @!P3 FMUL R29, R29, 0.5 ;  /* 0x3f0000001d1db820 */ /* 0x000fe20000400000 */
[----:B------:R-:W-:Y:S01]  /*7a10*/  @!P6 FMUL R198, R198, 0.5 ;  /* 0x3f000000c6c6e820 */ /* 0x000fe20000400000 */
[--C-:B------:R-:W-:Y:S01]  /*7a20*/  FFMA R60, R60, UR28, -R10.reuse ;  /* 0x0000001c3c3c7c23 */ /* 0x100fe2000800080a */
[----:B------:R-:W-:Y:S01]  /*7a30*/  @!P4 FMUL R32, R32, 0.5 ;  /* 0x3f0000002020c820 */ /* 0x000fe20000400000 */
[----:B------:R-:W-:Y:S01]  /*7a40*/  FMNMX R15, R47, R4, !PT ;  /* 0x000000042f0f7209 */ /* 0x000fe20007800000 */
[--C-:B------:R-:W-:Y:S01]  /*7a50*/  FFMA R45, R64, UR28, -R10.reuse ;  /* 0x0000001c402d7c23 */ /* 0x100fe2000800080a */
[--C-:B------:R-:W-:Y:S01]  /*7a60*/  FFMA R14, R61, UR28, -R10.reuse ;  /* 0x0000001c3d0e7c23 */ /* 0x100fe2000800080a */
[----:B------:R-:W2:Y:S01]  /*7a70*/  MUFU.EX2 R25, R25 ;  /* 0x0000001900197308 */ /* 0x000ea20000000800 */
[----:B------:R-:W-:Y:S01]  /*7a80*/  FMNMX R4, R50, R15, !PT ;  /* 0x0000000f32047209 */ /* 0x000fe20007800000 */
[--C-:B------:R-:W-:Y:S01]  /*7a90*/  FFMA R68, R68, UR28, -R10.reuse ;  /* 0x0000001c44447c23 */ /* 0x100fe2000800080a */
[--C-:B------:R-:W-:Y:S01]  /*7aa0*/  FFMA R48, R73, UR28, -R10.reuse ;  /* 0x0000001c49307c23 */ /* 0x100fe2000800080a */
[--C-:B------:R-:W-:Y:S01]  /*7ab0*/  FFMA R73, R76, UR28, -R10.reuse ;  /* 0x0000001c4c497c23 */ /* 0x100fe2000800080a */
[----:B------:R-:W-:Y:S01]  /*7ac0*/  FMNMX R15, R51, R4, !PT ;  /* 0x00000004330f7209 */ /* 0x000fe20007800000 */
[--C-:B------:R-:W-:Y:S01]  /*7ad0*/  FFMA R53, R80, UR28, -R10.reuse ;  /* 0x0000001c50357c23 */ /* 0x100fe2000800080a */
[--C-:B------:R-:W-:Y:S01]  /*7ae0*/  FFMA R16, R77, UR28, -R10.reuse ;  /* 0x0000001c4d107c23 */ /* 0x100fe2000800080a */
[----:B------:R-:W3:Y:S01]  /*7af0*/  MUFU.EX2 R29, R29 ;  /* 0x0000001d001d7308 */ /* 0x000ee20000000800 */
[----:B-1----:R-:W-:Y:S01]  /*7b00*/  @!P5 FMUL R28, R28, R28 ;  /* 0x0000001c1c1cd220 */ /* 0x002fe20000400000 */
[----:B------:R-:W-:Y:S01]  /*7b10*/  FSETP.GEU.AND P5, PT, R33, -126, PT ;  /* 0xc2fc00002100780b */ /* 0x000fe20003fae000 */
[--C-:B------:R-:W-:Y:S01]  /*7b20*/  FFMA R18, R93, UR28, -R10.reuse ;  /* 0x0000001c5d127c23 */ /* 0x100fe2000800080a */
[----:B------:R-:W-:Y:S01]  /*7b30*/  FMNMX R4, R54, R15, !PT ;  /* 0x0000000f36047209 */ /* 0x000fe20007800000 */
[--C-:B------:R-:W-:Y:S01]  /*7b40*/  FFMA R61, R96, UR28, -R10.reuse ;  /* 0x0000001c603d7c23 */ /* 0x100fe2000800080a */
[--C-:B------:R-:W-:Y:S01]  /*7b50*/  FFMA R20, R101, UR28, -R10.reuse ;  /* 0x0000001c65147c23 */ /* 0x100fe2000800080a */
[--C-:B------:R-:W-:Y:S01]  /*7b60*/  FFMA R64, R108, UR28, -R10.reuse ;  /* 0x0000001c6c407c23 */ /* 0x100fe2000800080a */
[----:B------:R-:W1:Y:S01]  /*7b70*/  MUFU.EX2 R198, R198 ;  /* 0x000000c600c67308 */ /* 0x000e620000000800 */
[----:B--2---:R-:W-:Y:S01]  /*7b80*/  @!P2 FMUL R25, R25, R25 ;  /* 0x000000191919a220 */ /* 0x004fe20000400000 */
[----:B------:R-:W-:Y:S01]  /*7b90*/  FSETP.GEU.AND P2, PT, R36, -126, PT ;  /* 0xc2fc00002400780b */ /* 0x000fe20003f4e000 */
[--C-:B------:R-:W-:Y:S01]  /*7ba0*/  FFMA R22, R112, UR28, -R10.reuse ;  /* 0x0000001c70167c23 */ /* 0x100fe2000800080a */
[----:B------:R-:W-:Y:S01]  /*7bb0*/  FMNMX R15, R55, R4, !PT ;  /* 0x00000004370f7209 */ /* 0x000fe20007800000 */
[--C-:B------:R-:W-:Y:S01]  /*7bc0*/  FFMA R80, R120, UR28, -R10.reuse ;  /* 0x0000001c78507c23 */ /* 0x100fe2000800080a */
[--C-:B------:R-:W-:Y:S01]  /*7bd0*/  FFMA R76, R117, UR28, -R10.reuse ;  /* 0x0000001c754c7c23 */ /* 0x100fe2000800080a */
[----:B------:R-:W-:Y:S01]  /*7be0*/  @!P5 FMUL R33, R33, 0.5 ;  /* 0x3f0000002121d820 */ /* 0x000fe20000400000 */
[----:B------:R-:W2:Y:S01]  /*7bf0*/  MUFU.EX2 R24, R32 ;  /* 0x0000002000187308 */ /* 0x000ea20000000800 */
[----:B---3--:R-:W-:Y:S01]  /*7c00*/  @!P3 FMUL R29, R29, R29 ;  /* 0x0000001d1d1db220 */ /* 0x008fe20000400000 */
[----:B------:R-:W-:Y:S01]  /*7c10*/  FSETP.GEU.AND P3, PT, R40, -126, PT ;  /* 0xc2fc00002800780b */ /* 0x000fe20003f6e000 */
[--C-:B------:R-:W-:Y:S01]  /*7c20*/  FFMA R93, R132, UR28, -R10.reuse ;  /* 0x0000001c845d7c23 */ /* 0x100fe2000800080a */
[----:B------:R-:W-:Y:S01]  /*7c30*/  FMNMX R4, R58, R15, !PT ;  /* 0x0000000f3a047209 */ /* 0x000fe20007800000 */
[----:B------:R-:W-:-:S02]  /*7c40*/  FFMA R96, R136, UR28, -R10 ;  /* 0x0000001c88607c23 */ /* 0x000fc4000800080a */
[----:B------:R-:W-:Y:S01]  /*7c50*/  @!P2 FMUL R36, R36, 0.5 ;  /* 0x3f0000002424a820 */ /* 0x000fe20000400000 */
[----:B------:R-:W3:Y:S01]  /*7c60*/  MUFU.EX2 R197, R33 ;  /* 0x0000002100c57308 */ /* 0x000ee20000000800 */
[----:B-1----:R-:W-:Y:S01]  /*7c70*/  @!P6 FMUL R198, R198, R198 ;  /* 0x000000c6c6c6e220 */ /* 0x002fe20000400000 */
[----:B------:R-:W-:Y:S02]  /*7c80*/  FSETP.GEU.AND P6, PT, R11, -126, PT ;  /* 0xc2fc00000b00780b */ /* 0x000fe40003fce000 */
[----:B------:R-:W-:-:S03]  /*7c90*/  FMNMX R15, R59, R4, !PT ;  /* 0x000000043b0f7209 */ /* 0x000fc60007800000 */
[----:B------:R-:W-:Y:S01]  /*7ca0*/  @!P3 FMUL R40, R40, 0.5 ;  /* 0x3f0000002828b820 */ /* 0x000fe20000400000 */
[----:B------:R1:W4:Y:S01]  /*7cb0*/  MUFU.EX2 R196, R36 ;  /* 0x0000002400c47308 */ /* 0x0003220000000800 */
[----:B--2---:R-:W-:Y:S01]  /*7cc0*/  @!P4 FMUL R24, R24, R24 ;  /* 0x000000181818c220 */ /* 0x004fe20000400000 */
[----:B------:R-:W-:Y:S02]  /*7cd0*/  FSETP.GEU.AND P4, PT, R41, -126, PT ;  /* 0xc2fc00002900780b */ /* 0x000fe40003f8e000 */
[----:B------:R-:W-:Y:S01]  /*7ce0*/  FMNMX R4, R62, R15, !PT ;  /* 0x0000000f3e047209 */ /* 0x000fe20007800000 */
[--C-:B------:R-:W-:Y:S01]  /*7cf0*/  FFMA R15, R69, UR28, -R10.reuse ;  /* 0x0000001c450f7c23 */ /* 0x100fe2000800080a */
[--C-:B------:R-:W-:Y:S01]  /*7d00*/  FFMA R69, R92, UR28, -R10.reuse ;  /* 0x0000001c5c457c23 */ /* 0x100fe2000800080a */
[----:B------:R-:W-:Y:S01]  /*7d10*/  @!P6 FMUL R11, R11, 0.5 ;  /* 0x3f0000000b0be820 */ /* 0x000fe20000400000 */
[----:B------:R2:W5:Y:S01]  /*7d20*/  MUFU.EX2 R33, R40 ;  /* 0x0000002800217308 */ /* 0x0005620000000800 */
[----:B---3--:R-:W-:Y:S01]  /*7d30*/  @!P5 FMUL R197, R197, R197 ;  /* 0x000000c5c5c5d220 */ /* 0x008fe20000400000 */
[----:B------:R-:W-:Y:S01]  /*7d40*/  FSETP.GEU.AND P5, PT, R44, -126, PT ;  /* 0xc2fc00002c00780b */ /* 0x000fe20003fae000 */
[--C-:B-1----:R-:W-:Y:S01]  /*7d50*/  FFMA R36, R49, UR28, -R10.reuse ;  /* 0x0000001c31247c23 */ /* 0x102fe2000800080a */
[--C-:B------:R-:W-:Y:S01]  /*7d60*/  FFMA R49, R72, UR28, -R10.reuse ;  /* 0x0000001c48317c23 */ /* 0x100fe2000800080a */
[----:B------:R-:W-:Y:S01]  /*7d70*/  FMNMX R17, R63, R4, !PT ;  /* 0x000000043f117209 */ /* 0x000fe20007800000 */
[--C-:B------:R-:W-:Y:S01]  /*7d80*/  FFMA R72, R84, UR28, -R10.reuse ;  /* 0x0000001c54487c23 */ /* 0x100fe2000800080a */
[----:B------:R-:W-:Y:S01]  /*7d90*/  @!P4 FMUL R41, R41, 0.5 ;  /* 0x3f0000002929c820 */ /* 0x000fe20000400000 */
[----:B------:R-:W1:Y:S01]  /*7da0*/  MUFU.EX2 R11, R11 ;  /* 0x0000000b000b7308 */ /* 0x000e620000000800 */
[----:B----4-:R-:W-:Y:S01]  /*7db0*/  @!P2 FMUL R196, R196, R196 ;  /* 0x000000c4c4c4a220 */ /* 0x010fe20000400000 */
[----:B------:R-:W-:Y:S01]  /*7dc0*/  FSETP.GEU.AND P2, PT, R12, -126, PT ;  /* 0xc2fc00000c00780b */ /* 0x000fe20003f4e000 */
[--C-:B--2---:R-:W-:Y:S01]  /*7dd0*/  FFMA R40, R57, UR28, -R10.reuse ;  /* 0x0000001c39287c23 */ /* 0x104fe2000800080a */
[----:B------:R-:W-:Y:S01]  /*7de0*/  FMNMX R4, R66, R17, !PT ;  /* 0x0000001142047209 */ /* 0x000fe20007800000 */
[--C-:B------:R-:W-:Y:S01]  /*7df0*/  FFMA R57, R88, UR28, -R10.reuse ;  /* 0x0000001c58397c23 */ /* 0x100fe2000800080a */
[--C-:B------:R-:W-:Y:S01]  /*7e00*/  FFMA R88, R124, UR28, -R10.reuse ;  /* 0x0000001c7c587c23 */ /* 0x100fe2000800080a */
[----:B------:R-:W-:Y:S01]  /*7e10*/  @!P5 FMUL R44, R44, 0.5 ;  /* 0x3f0000002c2cd820 */ /* 0x000fe20000400000 */
[----:B------:R2:W3:Y:S01]  /*7e20*/  MUFU.EX2 R32, R41 ;  /* 0x0000002900207308 */ /* 0x0004e20000000800 */
[----:B-----5:R-:W-:Y:S01]  /*7e30*/  @!P3 FMUL R33, R33, R33 ;  /* 0x000000212121b220 */ /* 0x020fe20000400000 */
[----:B------:R-:W-:Y:S01]  /*7e40*/  FSETP.GEU.AND P3, PT, R36, -126, PT ;  /* 0xc2fc00002400780b */ /* 0x000fe20003f6e000 */
[--C-:B------:R-:W-:Y:S01]  /*7e50*/  FFMA R84, R128, UR28, -R10.reuse ;  /* 0x0000001c80547c23 */ /* 0x100fe2000800080a */
[----:B------:R-:W-:Y:S01]  /*7e60*/  FMNMX R17, R67, R4, !PT ;  /* 0x0000000443117209 */ /* 0x000fe20007800000 */
[----:B------:R-:W-:-:S02]  /*7e70*/  FFMA R92, R133, UR28, -R10 ;  /* 0x0000001c855c7c23 */ /* 0x000fc4000800080a */
[----:B------:R-:W-:Y:S01]  /*7e80*/  @!P2 FMUL R12, R12, 0.5 ;  /* 0x3f0000000c0ca820 */ /* 0x000fe20000400000 */
[----:B------:R4:W5:Y:S01]  /*7e90*/  MUFU.EX2 R195, R44 ;  /* 0x0000002c00c37308 */ /* 0x0009620000000800 */
[----:B-1----:R-:W-:Y:S01]  /*7ea0*/  @!P6 FMUL R11, R11, R11 ;  /* 0x0000000b0b0be220 */ /* 0x002fe20000400000 */
[----:B------:R-:W-:Y:S01]  /*7eb0*/  FSETP.GEU.AND P6, PT, R37, -126, PT ;  /* 0xc2fc00002500780b */ /* 0x000fe20003fce000 */
[--C-:B--2---:R-:W-:Y:S01]  /*7ec0*/  FFMA R41, R56, UR28, -R10.reuse ;  /* 0x0000001c38297c23 */ /* 0x104fe2000800080a */
[----:B------:R-:W-:Y:S01]  /*7ed0*/  FMNMX R4, R70, R17, !PT ;  /* 0x0000001146047209 */ /* 0x000fe20007800000 */
[--C-:B------:R-:W-:Y:S02]  /*7ee0*/  FFMA R56, R89, UR28, -R10.reuse ;  /* 0x0000001c59387c23 */ /* 0x100fe4000800080a */
[----:B------:R-:W-:Y:S01]  /*7ef0*/  @!P3 FMUL R36, R36, 0.5 ;  /* 0x3f0000002424b820 */ /* 0x000fe20000400000 */
[----:B------:R-:W1:Y:S01]  /*7f00*/  MUFU.EX2 R12, R12 ;  /* 0x0000000c000c7308 */ /* 0x000e620000000800 */
[----:B---3--:R-:W-:Y:S01]  /*7f10*/  @!P4 FMUL R32, R32, R32 ;  /* 0x000000202020c220 */ /* 0x008fe20000400000 */
[----:B------:R-:W-:Y:S01]  /*7f20*/  FSETP.GEU.AND P4, PT, R52, -126, PT ;  /* 0xc2fc00003400780b */ /* 0x000fe20003f8e000 */
[--C-:B----4-:R-:W-:Y:S01]  /*7f30*/  FFMA R44, R65, UR28, -R10.reuse ;  /* 0x0000001c412c7c23 */ /* 0x110fe2000800080a */
[----:B------:R-:W-:Y:S01]  /*7f40*/  FMNMX R17, R71, R4, !PT ;  /* 0x0000000447117209 */ /* 0x000fe20007800000 */
[--C-:B------:R-:W-:Y:S01]  /*7f50*/  FFMA R65, R100, UR28, -R10.reuse ;  /* 0x0000001c64417c23 */ /* 0x100fe2000800080a */
[----:B------:R-:W-:Y:S01]  /*7f60*/  FFMA R100, R140, UR28, -R10 ;  /* 0x0000001c8c647c23 */ /* 0x000fe2000800080a */
[----:B------:R-:W-:Y:S01]  /*7f70*/  @!P6 FMUL R37, R37, 0.5 ;  /* 0x3f0000002525e820 */ /* 0x000fe20000400000 */
[----:B------:R-:W2:Y:S01]  /*7f80*/  MUFU.EX2 R36, R36 ;  /* 0x0000002400247308 */ /* 0x000ea20000000800 */
[----:B-----5:R-:W-:Y:S01]  /*7f90*/  @!P5 FMUL R195, R195, R195 ;  /* 0x000000c3c3c3d220 */ /* 0x020fe20000400000 */
[----:B------:R-:W-:-:S02]  /*7fa0*/  FSETP.GEU.AND P5, PT, R13, -126, PT ;  /* 0xc2fc00000d00780b */ /* 0x000fc40003fae000 */
[----:B------:R-:W-:-:S03]  /*7fb0*/  FMNMX R4, R74, R17, !PT ;  /* 0x000000114a047209 */ /* 0x000fc60007800000 */
        /* <DEDUP_REMOVED lines=9> */
[----:B------:R-:W-:-:S03]  /*8050*/  FMNMX R4, R78, R17, !PT ;  /* 0x000000114e047209 */ /* 0x000fc60007800000 */
[----:B------:R-:W-:Y:S01]  /*8060*/  @!P2 FMUL R41, R41, 0.5 ;  /* 0x3f0000002929a820 */ /* 0x000fe20000400000 */
[----:B------:R-:W2:Y:S01]  /*8070*/  MUFU.EX2 R13, R13 ;  /* 0x0000000d000d7308 */ /* 0x000ea20000000800 */
[----:B---3--:R-:W-:Y:S01]  /*8080*/  @!P6 FMUL R37, R37, R37 ;  /* 0x000000252525e220 */ /* 0x008fe20000400000 */
[----:B------:R-:W-:Y:S01]  /*8090*/  FSETP.GEU.AND P6, PT, R40, -126, PT ;  /* 0xc2fc00002800780b */ /* 0x000fe20003fce000 */
[----:B-1----:R-:W-:Y:S01]  /*80a0*/  FFMA R52, R81, UR28, -R10 ;  /* 0x0000001c51347c23 */ /* 0x002fe2000800080a */
[----:B------:R-:W-:-:S03]  /*80b0*/  FMNMX R17, R79, R4, !PT ;  /* 0x000000044f117209 */ /* 0x000fc60007800000 */
[----:B------:R-:W-:Y:S01]  /*80c0*/  @!P3 FMUL R60, R60, 0.5 ;  /* 0x3f0000003c3cb820 */ /* 0x000fe20000400000 */
[----:B------:R-:W1:Y:S01]  /*80d0*/  MUFU.EX2 R41, R41 ;  /* 0x0000002900297308 */ /* 0x000e620000000800 */
[----:B----4-:R-:W-:Y:S01]  /*80e0*/  @!P4 FMUL R194, R194, R194 ;  /* 0x000000c2c2c2c220 */ /* 0x010fe20000400000 */
        /* <DEDUP_REMOVED lines=9> */
[----:B-1----:R-:W-:Y:S01]  /*8180*/  @!P2 FMUL R41, R41, R41 ;  /* 0x000000292929a220 */ /* 0x002fe20000400000 */
[----:B------:R-:W-:Y:S01]  /*8190*/  FSETP.GEU.AND P2, PT, R44, -126, PT ;  /* 0xc2fc00002c00780b */ /* 0x000fe20003f4e000 */
[--C-:B---3--:R-:W-:Y:S01]  /*81a0*/  FFMA R60, R97, UR28, -R10.reuse ;  /* 0x0000001c613c7c23 */ /* 0x108fe2000800080a */
[----:B------:R-:W-:Y:S01]  /*81b0*/  FMNMX R4, R86, R17, !PT ;  /* 0x0000001156047209 */ /* 0x000fe20007800000 */
[--C-:B------:R-:W-:Y:S01]  /*81c0*/  FFMA R17, R85, UR28, -R10.reuse ;  /* 0x0000001c55117c23 */ /* 0x100fe2000800080a */
[----:B------:R-:W-:Y:S01]  /*81d0*/  FFMA R97, R137, UR28, -R10 ;  /* 0x0000001c89617c23 */ /* 0x000fe2000800080a */
[----:B------:R-:W-:Y:S01]  /*81e0*/  @!P5 FMUL R45, R45, 0.5 ;  /* 0x3f0000002d2dd820 */ /* 0x000fe20000400000 */
[----:B------:R-:W1:Y:S01]  /*81f0*/  MUFU.EX2 R14, R14 ;  /* 0x0000000e000e7308 */ /* 0x000e620000000800 */
[----:B----4-:R-:W-:Y:S01]  /*8200*/  @!P3 FMUL R193, R193, R193 ;  /* 0x000000c1c1c1b220 */ /* 0x010fe20000400000 */
[----:B------:R-:W-:-:S02]  /*8210*/  FSETP.GEU.AND P3, PT, R15, -126, PT ;  /* 0xc2fc00000f00780b */ /* 0x000fc40003f6e000 */
[----:B------:R-:W-:-:S03]  /*8220*/  FMNMX R19, R87, R4, !PT ;  /* 0x0000000457137209 */ /* 0x000fc60007800000 */
[----:B------:R-:W-:Y:S01]  /*8230*/  @!P2 FMUL R44, R44, 0.5 ;  /* 0x3f0000002c2ca820 */ /* 0x000fe20000400000 */
[----:B------:R-:W3:Y:S01]  /*8240*/  MUFU.EX2 R45, R45 ;  /* 0x0000002d002d7308 */ /* 0x000ee20000000800 */
[----:B--2---:R-:W-:Y:S01]  /*8250*/  @!P6 FMUL R40, R40, R40 ;  /* 0x000000282828e220 */ /* 0x004fe20000400000 */
[----:B------:R-:W-:Y:S02]  /*8260*/  FSETP.GEU.AND P6, PT, R68, -126, PT ;  /* 0xc2fc00004400780b */ /* 0x000fe40003fce000 */
[----:B------:R-:W-:-:S03]  /*8270*/  FMNMX R4, R90, R19, !PT ;  /* 0x000000135a047209 */ /* 0x000fc60007800000 */
[----:B------:R-:W-:Y:S01]  /*8280*/  @!P3 FMUL R15, R15, 0.5 ;  /* 0x3f0000000f0fb820 */ /* 0x000fe20000400000 */
[----:B------:R-:W2:Y:S01]  /*8290*/  MUFU.EX2 R44, R44 ;  /* 0x0000002c002c7308 */ /* 0x000ea20000000800 */
[----:B-1----:R-:W-:Y:S01]  /*82a0*/  @!P4 FMUL R14, R14, R14 ;  /* 0x0000000e0e0ec220 */ /* 0x002fe20000400000 */
[----:B------:R-:W-:Y:S02]  /*82b0*/  FSETP.GEU.AND P4, PT, R49, -126, PT ;  /* 0xc2fc00003100780b */ /* 0x000fe40003f8e000 */
[----:B------:R-:W-:-:S03]  /*82c0*/  FMNMX R19, R91, R4, !PT ;  /* 0x000000045b137209 */ /* 0x000fc60007800000 */
[----:B------:R-:W-:Y:S01]  /*82d0*/  @!P6 FMUL R68, R68, 0.5 ;  /* 0x3f0000004444e820 */ /* 0x000fe20000400000 */
[----:B------:R-:W1:Y:S01]  /*82e0*/  MUFU.EX2 R15, R15 ;  /* 0x0000000f000f7308 */ /* 0x000e620000000800 */
[----:B---3--:R-:W-:Y:S01]  /*82f0*/  @!P5 FMUL R45, R45, R45 ;  /* 0x0000002d2d2dd220 */ /* 0x008fe20000400000 */
        /* <DEDUP_REMOVED lines=13> */
[----:B------:R-:W-:Y:S02]  /*83d0*/  FFMA R104, R144, UR28, -R10 ;  /* 0x0000001c90687c23 */ /* 0x000fe4000800080a */
        /* <DEDUP_REMOVED lines=49> */
[----:B------:R-:W-:Y:S01]  /*86f0*/  FMNMX R4, R118, R19, !PT ;  /* 0x0000001376047209 */ /* 0x000fe20007800000 */
[----:B------:R-:W-:Y:S02]  /*8700*/  FFMA R19, R105, UR28, -R10 ;  /* 0x0000001c69137c23 */ /* 0x000fe4000800080a */
[----:B------:R-:W-:Y:S01]  /*8710*/  @!P2 FMUL R61, R61, 0.5 ;  /* 0x3f0000003d3da820 */ /* 0x000fe20000400000 */
[----:B------:R-:W3:Y:S01]  /*8720*/  MUFU.EX2 R18, R18 ;  /* 0x0000001200127308 */ /* 0x000ee20000000800 */
[----:B--2---:R-:W-:Y:S01]  /*8730*/  @!P6 FMUL R57, R57, R57 ;  /* 0x000000393939e220 */ /* 0x004fe20000400000 */
[----:B------:R-:W-:-:S02]  /*8740*/  FSETP.GEU.AND P6, PT, R60, -126, PT ;  /* 0xc2fc00003c00780b */ /* 0x000fc40003fce000 */
[----:B------:R-:W-:-:S03]  /*8750*/  FMNMX R21, R119, R4, !PT ;  /* 0x0000000477157209 */ /* 0x000fc60007800000 */
[----:B------:R-:W-:Y:S01]  /*8760*/  @!P3 FMUL R65, R65, 0.5 ;  /* 0x3f0000004141b820 */ /* 0x000fe20000400000 */
[----:B------:R-:W2:Y:S01]  /*8770*/  MUFU.EX2 R61, R61 ;  /* 0x0000003d003d7308 */ /* 0x000ea20000000800 */
[----:B-1----:R-:W-:Y:S01]  /*8780*/  @!P4 FMUL R69, R69, R69 ;  /* 0x000000454545c220 */ /* 0x002fe20000400000 */
[----:B------:R-:W-:Y:S02]  /*8790*/  FSETP.GEU.AND P4, PT, R20, -126, PT ;  /* 0xc2fc00001400780b */ /* 0x000fe40003f8e000 */
[----:B------:R-:W-:Y:S01]  /*87a0*/  FMNMX R4, R122, R21, !PT ;  /* 0x000000157a047209 */ /* 0x000fe20007800000 */
[--C-:B------:R-:W-:Y:S01]  /*87b0*/  FFMA R21, R109, UR28, -R10.reuse ;  /* 0x0000001c6d157c23 */ /* 0x100fe2000800080a */
[----:B------:R-:W-:Y:S01]  /*87c0*/  FFMA R109, R148, UR28, -R10 ;  /* 0x0000001c946d7c23 */ /* 0x000fe2000800080a */
[----:B------:R-:W-:Y:S01]  /*87d0*/  @!P6 FMUL R60, R60, 0.5 ;  /* 0x3f0000003c3ce820 */ /* 0x000fe20000400000 */
[----:B------:R-:W1:Y:S01]  /*87e0*/  MUFU.EX2 R65, R65 ;  /* 0x0000004100417308 */ /* 0x000e620000000800 */
[----:B---3--:R-:W-:Y:S01]  /*87f0*/  @!P5 FMUL R18, R18, R18 ;  /* 0x000000121212d220 */ /* 0x008fe20000400000 */
[----:B------:R-:W-:-:S02]  /*8800*/  FSETP.GEU.AND P5, PT, R68, -126, PT ;  /* 0xc2fc00004400780b */ /* 0x000fc40003fae000 */
[----:B------:R-:W-:Y:S01]  /*8810*/  FMNMX R23, R123, R4, !PT ;  /* 0x000000047b177209 */ /* 0x000fe20007800000 */
[----:B------:R-:W-:Y:S02]  /*8820*/  FADD R136, R29, R18 ;  /* 0x000000121d887221 */ /* 0x000fe40000000000 */
        /* <DEDUP_REMOVED lines=12> */
[----:B------:R-:W-:Y:S01]  /*88f0*/  FMNMX R4, R130, R23, !PT ;  /* 0x0000001782047209 */ /* 0x000fe20007800000 */
[----:B---3--:R-:W-:Y:S01]  /*8900*/  @!P6 FMUL R60, R60, R60 ;  /* 0x0000003c3c3ce220 */ /* 0x008fe20000400000 */
[----:B------:R-:W-:Y:S01]  /*8910*/  FFMA R23, R113, UR28, -R10 ;  /* 0x0000001c71177c23 */ /* 0x000fe2000800080a */
[----:B------:R-:W-:Y:S02]  /*8920*/  FSETP.GEU.AND P6, PT, R64, -126, PT ;  /* 0xc2fc00004000780b */ /* 0x000fe40003fce000 */
[----:B------:R-:W-:Y:S01]  /*8930*/  FMNMX R77, R131, R4, !PT ;  /* 0x00000004834d7209 */ /* 0x000fe20007800000 */
[----:B------:R-:W-:Y:S01]  /*8940*/  @!P3 FMUL R21, R21, 0.5 ;  /* 0x3f0000001515b820 */ /* 0x000fe20000400000 */
[----:B------:R-:W3:Y:S01]  /*8950*/  MUFU.EX2 R19, R19 ;  /* 0x0000001300137308 */ /* 0x000ee20000000800 */
[----:B--2---:R-:W-:Y:S01]  /*8960*/  @!P4 FMUL R20, R20, R20 ;  /* 0x000000141414c220 */ /* 0x004fe20000400000 */
[----:B------:R-:W-:Y:S01]  /*8970*/  FSETP.GEU.AND P4, PT, R22, -126, PT ;  /* 0xc2fc00001600780b */ /* 0x000fe20003f8e000 */
[----:B------:R-:W-:Y:S01]  /*8980*/  FADD R140, R197, R60 ;  /* 0x0000003cc58c7221 */ /* 0x000fe20000000000 */
[----:B------:R-:W-:Y:S01]  /*8990*/  FMNMX R4, R134, R77, !PT ;  /* 0x0000004d86047209 */ /* 0x000fe20007800000 */
[----:B------:R-:W-:Y:S01]  /*89a0*/  FFMA R77, R116, UR28, -R10 ;  /* 0x0000001c744d7c23 */ /* 0x000fe2000800080a */
[----:B------:R-:W-:-:S02]  /*89b0*/  F2FP.F16.F32.PACK_AB R60, R60, R61 ;  /* 0x0000003d3c3c723e */ /* 0x000fc400000000ff */
[----:B------:R-:W2:Y:S01]  /*89c0*/  MUFU.EX2 R21, R21 ;  /* 0x0000001500157308 */ /* 0x000ea20000000800 */
[----:B-1----:R-:W-:Y:S01]  /*89d0*/  @!P5 FMUL R68, R68, R68 ;  /* 0x000000444444d220 */ /* 0x002fe20000400000 */
[----:B------:R-:W-:Y:S01]  /*89e0*/  FSETP.GEU.AND P5, PT, R23, -126, PT ;  /* 0xc2fc00001700780b */ /* 0x000fe20003fae000 */
[----:B------:R-:W-:Y:S01]  /*89f0*/  @!P6 FMUL R64, R64, 0.5 ;  /* 0x3f0000004040e820 */ /* 0x000fe20000400000 */
[----:B------:R-:W-:-:S03]  /*8a00*/  FMNMX R81, R135, R4, !PT ;  /* 0x0000000487517209 */ /* 0x000fc60007800000 */
[----:B------:R-:W-:Y:S01]  /*8a10*/  @!P4 FMUL R22, R22, 0.5 ;  /* 0x3f0000001616c820 */ /* 0x000fe20000400000 */
[----:B------:R-:W-:Y:S01]  /*8a20*/  FMNMX R4, R138, R81, !PT ;  /* 0x000000518a047209 */ /* 0x000fe20007800000 */
[----:B------:R-:W1:Y:S01]  /*8a30*/  MUFU.EX2 R64, R64 ;  /* 0x0000004000407308 */ /* 0x000e620000000800 */
[----:B---3--:R-:W-:Y:S01]  /*8a40*/  @!P2 FMUL R19, R19, R19 ;  /* 0x000000131313a220 */ /* 0x008fe20000400000 */
[----:B------:R-:W-:Y:S02]  /*8a50*/  FSETP.GEU.AND P2, PT, R77, -126, PT ;  /* 0xc2fc00004d00780b */ /* 0x000fe40003f4e000 */
[----:B------:R-:W-:Y:S02]  /*8a60*/  FMNMX R81, R139, R4, !PT ;  /* 0x000000048b517209 */ /* 0x000fe40007800000 */
[----:B------:R-:W-:Y:S02]  /*8a70*/  @!P5 FMUL R23, R23, 0.5 ;  /* 0x3f0000001717d820 */ /* 0x000fe40000400000 */
[----:B------:R-:W3:Y:S01]  /*8a80*/  MUFU.EX2 R22, R22 ;  /* 0x0000001600167308 */ /* 0x000ee20000000800 */
[----:B--2---:R-:W-:Y:S01]  /*8a90*/  @!P3 FMUL R21, R21, R21 ;  /* 0x000000151515b220 */ /* 0x004fe20000400000 */
[----:B------:R-:W-:-:S02]  /*8aa0*/  FSETP.GEU.AND P3, PT, R80, -126, PT ;  /* 0xc2fc00005000780b */ /* 0x000fc40003f6e000 */
[----:B------:R-:W-:Y:S01]  /*8ab0*/  FMNMX R4, R142, R81, !PT ;  /* 0x000000518e047209 */ /* 0x000fe20007800000 */
[----:B------:R-:W-:Y:S01]  /*8ac0*/  FFMA R81, R121, UR28, -R10 ;  /* 0x0000001c79517c23 */ /* 0x000fe2000800080a */
[----:B------:R-:W-:Y:S01]  /*8ad0*/  FADD R137, R12, R21 ;  /* 0x000000150c897221 */ /* 0x000fe20000000000 */
        /* <DEDUP_REMOVED lines=18> */
[----:B------:R-:W-:Y:S01]  /*8c00*/  FMNMX R4, R150, R89, !PT ;  /* 0x0000005996047209 */ /* 0x000fe20007800000 */
[----:B-1----:R-:W-:Y:S01]  /*8c10*/  @!P2 FMUL R77, R77, R77 ;  /* 0x0000004d4d4da220 */ /* 0x002fe20000400000 */
[----:B------:R-:W-:Y:S01]  /*8c20*/  FSETP.GEU.AND P2, PT, R85, -126, PT ;  /* 0xc2fc00005500780b */ /* 0x000fe20003f4e000 */
[----:B------:R-:W-:Y:S01]  /*8c30*/  FFMA R89, R129, UR28, -R10 ;  /* 0x0000001c81597c23 */ /* 0x000fe2000800080a */
[----:B------:R-:W-:Y:S02]  /*8c40*/  FMNMX R4, R151, R4, !PT ;  /* 0x0000000497047209 */ /* 0x000fe40007800000 */
[----:B------:R-:W-:Y:S01]  /*8c50*/  @!P5 FMUL R88, R88, 0.5 ;  /* 0x3f0000005858d820 */ /* 0x000fe20000400000 */
[----:B------:R-:W1:Y:S01]  /*8c60*/  MUFU.EX2 R81, R81 ;  /* 0x0000005100517308 */ /* 0x000e620000000800 */
[----:B---3--:R-:W-:Y:S01]  /*8c70*/  @!P3 FMUL R80, R80, R80 ;  /* 0x000000505050b220 */ /* 0x008fe20000400000 */
[----:B------:R-:W-:Y:S01]  /*8c80*/  FSETP.GEU.AND P3, PT, R89, -126, PT ;  /* 0xc2fc00005900780b */ /* 0x000fe20003f6e000 */
[----:B------:R-:W3:Y:S05]  /*8c90*/  SHFL.BFLY PT, R101, R4, 0x1, 0x1f ;  /* 0x0c201f0004657f89 */ /* 0x000eea00000e0000 */
[----:B------:R-:W4:Y:S01]  /*8ca0*/  MUFU.EX2 R88, R88 ;  /* 0x0000005800587308 */ /* 0x000f220000000800 */
[----:B--2---:R-:W-:Y:S01]  /*8cb0*/  @!P6 FMUL R76, R76, R76 ;  /* 0x0000004c4c4ce220 */ /* 0x004fe20000400000 */
[----:B------:R-:W-:Y:S01]  /*8cc0*/  @!P2 FMUL R85, R85, 0.5 ;  /* 0x3f0000005555a820 */ /* 0x000fe20000400000 */
[----:B------:R-:W-:-:S04]  /*8cd0*/  FSETP.GEU.AND P6, PT, R84, -126, PT ;  /* 0xc2fc00005400780b */ /* 0x000fc80003fce000 */
[----:B------:R-:W-:Y:S01]  /*8ce0*/  @!P3 FMUL R89, R89, 0.5 ;  /* 0x3f0000005959b820 */ /* 0x000fe20000400000 */
[----:B------:R-:W2:Y:S01]  /*8cf0*/  MUFU.EX2 R85, R85 ;  /* 0x0000005500557308 */ /* 0x000ea20000000800 */
[----:B-1----:R-:W-:Y:S01]  /*8d00*/  @!P4 FMUL R81, R81, R81 ;  /* 0x000000515151c220 */ /* 0x002fe20000400000 */
[----:B------:R-:W-:-:S06]  /*8d10*/  FSETP.GEU.AND P4, PT, R93, -126, PT ;  /* 0xc2fc00005d00780b */ /* 0x000fcc0003f8e000 */
[----:B------:R-:W1:Y:S01]  /*8d20*/  MUFU.EX2 R89, R89 ;  /* 0x0000005900597308 */ /* 0x000e620000000800 */
[----:B----4-:R-:W-:Y:S01]  /*8d30*/  @!P5 FMUL R88, R88, R88 ;  /* 0x000000585858d220 */ /* 0x010fe20000400000 */
[----:B------:R-:W-:Y:S01]  /*8d40*/  FSETP.GEU.AND P5, PT, R92, -126, PT ;  /* 0xc2fc00005c00780b */ /* 0x000fe20003fae000 */
[----:B------:R-:W-:Y:S01]  /*8d50*/  @!P6 FMUL R84, R84, 0.5 ;  /* 0x3f0000005454e820 */ /* 0x000fe20000400000 */
[----:B---3--:R-:W-:Y:S01]  /*8d60*/  FMNMX R4, R4, R101, !PT ;  /* 0x0000006504047209 */ /* 0x008fe20007800000 */
[----:B------:R-:W-:Y:S01]  /*8d70*/  FFMA R101, R141, UR28, -R10 ;  /* 0x0000001c8d657c23 */ /* 0x000fe2000800080a */
[C---:B------:R-:W-:Y:S01]  /*8d80*/  FADD R141, R36.reuse, R23 ;  /* 0x00000017248d7221 */ /* 0x040fe20000000000 */
[----:B------:R-:W-:Y:S01]  /*8d90*/  @!P4 FMUL R93, R93, 0.5 ;  /* 0x3f0000005d5dc820 */ /* 0x000fe20000400000 */
[----:B------:R-:W-:Y:S01]  /*8da0*/  F2FP.F16.F32.PACK_AB R36, R36, R37 ;  /* 0x000000252424723e */ /* 0x000fe200000000ff */
[----:B------:R-:W3:Y:S01]  /*8db0*/  MUFU.EX2 R84, R84 ;  /* 0x0000005400547308 */ /* 0x000ee20000000800 */
[----:B--2---:R-:W-:Y:S01]  /*8dc0*/  @!P2 FMUL R85, R85, R85 ;  /* 0x000000555555a220 */ /* 0x004fe20000400000 */
[----:B------:R-:W-:Y:S01]  /*8dd0*/  FSETP.GEU.AND P2, PT, R96, -126, PT ;  /* 0xc2fc00006000780b */ /* 0x000fe20003f4e000 */
[----:B------:R-:W2:Y:S03]  /*8de0*/  SHFL.BFLY PT, R105, R4, 0x2, 0x1f ;  /* 0x0c401f0004697f89 */ /* 0x000ea600000e0000 */
[----:B------:R-:W-:-:S02]  /*8df0*/  @!P5 FMUL R92, R92, 0.5 ;  /* 0x3f0000005c5cd820 */ /* 0x000fc40000400000 */
[----:B------:R-:W4:Y:S01]  /*8e00*/  MUFU.EX2 R93, R93 ;  /* 0x0000005d005d7308 */ /* 0x000f220000000800 */
[----:B-1----:R-:W-:Y:S01]  /*8e10*/  @!P3 FMUL R89, R89, R89 ;  /* 0x000000595959b220 */ /* 0x002fe20000400000 */
[----:B------:R-:W-:-:S05]  /*8e20*/  FSETP.GEU.AND P3, PT, R100, -126, PT ;  /* 0xc2fc00006400780b */ /* 0x000fca0003f6e000 */
[----:B------:R-:W-:Y:S01]  /*8e30*/  @!P2 FMUL R96, R96, 0.5 ;  /* 0x3f0000006060a820 */ /* 0x000fe20000400000 */
[----:B------:R-:W1:Y:S01]  /*8e40*/  MUFU.EX2 R92, R92 ;  /* 0x0000005c005c7308 */ /* 0x000e620000000800 */
[----:B---3--:R-:W-:Y:S01]  /*8e50*/  @!P6 FMUL R84, R84, R84 ;  /* 0x000000545454e220 */ /* 0x008fe20000400000 */
[----:B------:R-:W-:-:S05]  /*8e60*/  FSETP.GEU.AND P6, PT, R97, -126, PT ;  /* 0xc2fc00006100780b */ /* 0x000fca0003fce000 */
[----:B------:R-:W-:Y:S01]  /*8e70*/  @!P3 FMUL R100, R100, 0.5 ;  /* 0x3f0000006464b820 */ /* 0x000fe20000400000 */
[----:B------:R-:W3:Y:S01]  /*8e80*/  MUFU.EX2 R96, R96 ;  /* 0x0000006000607308 */ /* 0x000ee20000000800 */
[----:B----4-:R-:W-:Y:S01]  /*8e90*/  @!P4 FMUL R93, R93, R93 ;  /* 0x0000005d5d5dc220 */ /* 0x010fe20000400000 */
[----:B------:R-:W-:Y:S02]  /*8ea0*/  FSETP.GEU.AND P4, PT, R101, -126, PT ;  /* 0xc2fc00006500780b */ /* 0x000fe40003f8e000 */
[----:B--2---:R-:W-:Y:S01]  /*8eb0*/  FMNMX R4, R4, R105, !PT ;  /* 0x0000006904047209 */ /* 0x004fe20007800000 */
[--C-:B------:R-:W-:Y:S01]  /*8ec0*/  FFMA R105, R145, UR28, -R10.reuse ;  /* 0x0000001c91697c23 */ /* 0x100fe2000800080a */
[----:B------:R-:W-:Y:S01]  /*8ed0*/  FFMA R10, R149, UR28, -R10 ;  /* 0x0000001c950a7c23 */ /* 0x000fe2000800080a */
[----:B------:R-:W-:Y:S01]  /*8ee0*/  @!P6 FMUL R97, R97, 0.5 ;  /* 0x3f0000006161e820 */ /* 0x000fe20000400000 */
[----:B------:R-:W2:Y:S01]  /*8ef0*/  MUFU.EX2 R100, R100 ;  /* 0x0000006400647308 */ /* 0x000ea20000000800 */
[----:B-1----:R-:W-:Y:S01]  /*8f00*/  @!P5 FMUL R92, R92, R92 ;  /* 0x0000005c5c5cd220 */ /* 0x002fe20000400000 */
[----:B------:R-:W-:Y:S01]  /*8f10*/  FSETP.GEU.AND P5, PT, R104, -126, PT ;  /* 0xc2fc00006800780b */ /* 0x000fe20003fae000 */
[----:B------:R-:W-:-:S04]  /*8f20*/  FADD R145, R13, R76 ;  /* 0x0000004c0d917221 */ /* 0x000fc80000000000 */
[----:B------:R-:W-:Y:S01]  /*8f30*/  @!P4 FMUL R101, R101, 0.5 ;  /* 0x3f0000006565c820 */ /* 0x000fe20000400000 */
[----:B------:R-:W1:Y:S01]  /*8f40*/  MUFU.EX2 R97, R97 ;  /* 0x0000006100617308 */ /* 0x000e620000000800 */
[----:B---3--:R-:W-:Y:S01]  /*8f50*/  @!P2 FMUL R96, R96, R96 ;  /* 0x000000606060a220 */ /* 0x008fe20000400000 */
[----:B------:R-:W-:-:S04]  /*8f60*/  FSETP.NEU.AND P2, PT, R4, -INF , PT ;  /* 0xff8000000400780b */ /* 0x000fc80003f4d000 */
[----:B------:R-:W-:Y:S01]  /*8f70*/  FSEL R132, R4, RZ, P2 ;  /* 0x000000ff04847208 */ /* 0x000fe20001000000 */
[----:B------:R-:W-:Y:S01]  /*8f80*/  @!P5 FMUL R104, R104, 0.5 ;  /* 0x3f0000006868d820 */ /* 0x000fe20000400000 */
[----:B------:R-:W3:Y:S01]  /*8f90*/  MUFU.EX2 R101, R101 ;  /* 0x0000006500657308 */ /* 0x000ee20000000800 */
[----:B--2---:R-:W-:Y:S01]  /*8fa0*/  @!P3 FMUL R100, R100, R100 ;  /* 0x000000646464b220 */ /* 0x004fe20000400000 */
[----:B------:R-:W-:Y:S01]  /*8fb0*/  FSETP.GEU.AND P3, PT, R10, -126, PT ;  /* 0xc2fc00000a00780b */ /* 0x000fe20003f6e000 */
[----:B------:R-:W-:Y:S01]  /*8fc0*/  FMUL R128, R132, UR28 ;  /* 0x0000001c84807c20 */ /* 0x000fe20008400000 */
[----:B------:R-:W-:-:S03]  /*8fd0*/  FSETP.GEU.AND P2, PT, R109, -126, PT ;  /* 0xc2fc00006d00780b */ /* 0x000fc60003f4e000 */
[--C-:B------:R-:W-:Y:S01]  /*8fe0*/  FFMA R27, R27, UR28, -R128.reuse ;  /* 0x0000001c1b1b7c23 */ /* 0x100fe20008000880 */
[----:B------:R-:W2:Y:S01]  /*8ff0*/  MUFU.EX2 R104, R104 ;  /* 0x0000006800687308 */ /* 0x000ea20000000800 */
[----:B-1----:R-:W-:Y:S01]  /*9000*/  @!P6 FMUL R97, R97, R97 ;  /* 0x000000616161e220 */ /* 0x002fe20000400000 */
[----:B------:R-:W-:Y:S01]  /*9010*/  FSETP.GEU.AND P6, PT, R105, -126, PT ;  /* 0xc2fc00006900780b */ /* 0x000fe20003fce000 */
[--C-:B------:R-:W-:Y:S01]  /*9020*/  FFMA R26, R26, UR28, -R128.reuse ;  /* 0x0000001c1a1a7c23 */ /* 0x100fe20008000880 */
[--C-:B------:R-:W-:Y:S01]  /*9030*/  FFMA R34, R34, UR28, -R128.reuse ;  /* 0x0000001c22227c23 */ /* 0x100fe20008000880 */
[--C-:B------:R-:W-:Y:S01]  /*9040*/  FFMA R30, R30, UR28, -R128.reuse ;  /* 0x0000001c1e1e7c23 */ /* 0x100fe20008000880 */
[--C-:B------:R-:W-:Y:S01]  /*9050*/  FFMA R113, R35, UR28, -R128.reuse ;  /* 0x0000001c23717c23 */ /* 0x100fe20008000880 */
[----:B------:R-:W-:Y:S01]  /*9060*/  @!P3 FMUL R10, R10, 0.5 ;  /* 0x3f0000000a0ab820 */ /* 0x000fe20000400000 */
[--C-:B------:R-:W-:Y:S01]  /*9070*/  FFMA R35, R38, UR28, -R128.reuse ;  /* 0x0000001c26237c23 */ /* 0x100fe20008000880 */
[----:B---3--:R-:W-:Y:S01]  /*9080*/  @!P4 FMUL R101, R101, R101 ;  /* 0x000000656565c220 */ /* 0x008fe20000400000 */
[----:B------:R-:W-:Y:S01]  /*9090*/  FSETP.GEU.AND P4, PT, R26, -126, PT ;  /* 0xc2fc00001a00780b */ /* 0x000fe20003f8e000 */
[--C-:B------:R-:W-:Y:S01]  /*90a0*/  FFMA R108, R31, UR28, -R128.reuse ;  /* 0x0000001c1f6c7c23 */ /* 0x100fe20008000880 */
[----:B------:R-:W-:Y:S01]  /*90b0*/  @!P2 FMUL R109, R109, 0.5 ;  /* 0x3f0000006d6da820 */ /* 0x000fe20000400000 */
[----:B------:R-:W1:Y:S01]  /*90c0*/  MUFU.EX2 R10, R10 ;  /* 0x0000000a000a7308 */ /* 0x000e620000000800 */
[--C-:B------:R-:W-:Y:S01]  /*90d0*/  FFMA R43, R43, UR28, -R128.reuse ;  /* 0x0000001c2b2b7c23 */ /* 0x100fe20008000880 */
[----:B------:R-:W-:Y:S01]  /*90e0*/  @!P6 FMUL R105, R105, 0.5 ;  /* 0x3f0000006969e820 */ /* 0x000fe20000400000 */
[--C-:B------:R-:W-:Y:S01]  /*90f0*/  FFMA R39, R39, UR28, -R128.reuse ;  /* 0x0000001c27277c23 */ /* 0x100fe20008000880 */
[----:B--2---:R-:W-:Y:S01]  /*9100*/  @!P5 FMUL R104, R104, R104 ;  /* 0x000000686868d220 */ /* 0x004fe20000400000 */
[----:B------:R-:W-:Y:S01]  /*9110*/  FSETP.GEU.AND P5, PT, R27, -126, PT ;  /* 0xc2fc00001b00780b */ /* 0x000fe20003fae000 */
[--C-:B------:R-:W-:Y:S01]  /*9120*/  FFMA R47, R47, UR28, -R128.reuse ;  /* 0x0000001c2f2f7c23 */ /* 0x100fe20008000880 */
[--C-:B------:R-:W-:Y:S01]  /*9130*/  FFMA R46, R46, UR28, -R128.reuse ;  /* 0x0000001c2e2e7c23 */ /* 0x100fe20008000880 */
[----:B------:R-:W2:Y:S01]  /*9140*/  MUFU.EX2 R105, R105 ;  /* 0x0000006900697308 */ /* 0x000ea20000000800 */
[--C-:B------:R-:W-:Y:S01]  /*9150*/  FFMA R38, R42, UR28, -R128.reuse ;  /* 0x0000001c2a267c23 */ /* 0x100fe20008000880 */
[----:B------:R-:W-:Y:S01]  /*9160*/  @!P4 FMUL R26, R26, 0.5 ;  /* 0x3f0000001a1ac820 */ /* 0x000fe20000400000 */
[--C-:B------:R-:W-:Y:S01]  /*9170*/  FFMA R42, R50, UR28, -R128.reuse ;  /* 0x0000001c322a7c23 */ /* 0x100fe20008000880 */
[--C-:B------:R-:W-:Y:S01]  /*9180*/  FFMA R55, R55, UR28, -R128.reuse ;  /* 0x0000001c37377c23 */ /* 0x100fe20008000880 */
[--C-:B------:R-:W-:Y:S01]  /*9190*/  FFMA R63, R63, UR28, -R128.reuse ;  /* 0x0000001c3f3f7c23 */ /* 0x100fe20008000880 */
[--C-:B------:R-:W-:Y:S01]  /*91a0*/  FFMA R59, R59, UR28, -R128.reuse ;  /* 0x0000001c3b3b7c23 */ /* 0x100fe20008000880 */
[--C-:B------:R-:W-:Y:S01]  /*91b0*/  FFMA R67, R67, UR28, -R128.reuse ;  /* 0x0000001c43437c23 */ /* 0x100fe20008000880 */
[----:B------:R-:W3:Y:S01]  /*91c0*/  MUFU.EX2 R26, R26 ;  /* 0x0000001a001a7308 */ /* 0x000ee20000000800 */
[----:B-1----:R-:W-:Y:S01]  /*91d0*/  @!P3 FMUL R10, R10, R10 ;  /* 0x0000000a0a0ab220 */ /* 0x002fe20000400000 */
[----:B------:R-:W-:Y:S01]  /*91e0*/  @!P5 FMUL R27, R27, 0.5 ;  /* 0x3f0000001b1bd820 */ /* 0x000fe20000400000 */
[----:B------:R-:W-:Y:S01]  /*91f0*/  FSETP.GEU.AND P3, PT, R34, -126, PT ;  /* 0xc2fc00002200780b */ /* 0x000fe20003f6e000 */
[--C-:B------:R-:W-:Y:S01]  /*9200*/  FFMA R50, R66, UR28, -R128.reuse ;  /* 0x0000001c42327c23 */ /* 0x100fe20008000880 */
[--C-:B------:R-:W-:Y:S01]  /*9210*/  FFMA R51, R51, UR28, -R128.reuse ;  /* 0x0000001c33337c23 */ /* 0x100fe20008000880 */
[--C-:B------:R-:W-:Y:S01]  /*9220*/  FFMA R75, R75, UR28, -R128.reuse ;  /* 0x0000001c4b4b7c23 */ /* 0x100fe20008000880 */
[--C-:B------:R-:W-:Y:S01]  /*9230*/  FFMA R83, R83, UR28, -R128.reuse ;  /* 0x0000001c53537c23 */ /* 0x100fe20008000880 */
[----:B------:R-:W1:Y:S01]  /*9240*/  MUFU.EX2 R27, R27 ;  /* 0x0000001b001b7308 */ /* 0x000e620000000800 */
[----:B--2---:R-:W-:Y:S01]  /*9250*/  @!P6 FMUL R105, R105, R105 ;  /* 0x000000696969e220 */ /* 0x004fe20000400000 */
[----:B------:R-:W-:Y:S01]  /*9260*/  FSETP.GEU.AND P6, PT, R30, -126, PT ;  /* 0xc2fc00001e00780b */ /* 0x000fe20003fce000 */
[--C-:B------:R-:W-:Y:S01]  /*9270*/  FFMA R79, R79, UR28, -R128.reuse ;  /* 0x0000001c4f4f7c23 */ /* 0x100fe20008000880 */
[--C-:B------:R-:W-:Y:S01]  /*9280*/  FFMA R66, R102, UR28, -R128.reuse ;  /* 0x0000001c66427c23 */ /* 0x100fe20008000880 */
[--C-:B------:R-:W-:Y:S01]  /*9290*/  FFMA R102, R115, UR28, -R128.reuse ;  /* 0x0000001c73667c23 */ /* 0x100fe20008000880 */
[--C-:B------:R-:W-:Y:S01]  /*92a0*/  FFMA R130, R130, UR28, -R128.reuse ;  /* 0x0000001c82827c23 */ /* 0x100fe20008000880 */
[--C-:B------:R-:W-:Y:S01]  /*92b0*/  FFMA R127, R127, UR28, -R128.reuse ;  /* 0x0000001c7f7f7c23 */ /* 0x100fe20008000880 */
[----:B------:R-:W-:Y:S01]  /*92c0*/  @!P3 FMUL R34, R34, 0.5 ;  /* 0x3f0000002222b820 */ /* 0x000fe20000400000 */
[----:B---3--:R-:W-:Y:S01]  /*92d0*/  @!P4 FMUL R26, R26, R26 ;  /* 0x0000001a1a1ac220 */ /* 0x008fe20000400000 */
[----:B------:R-:W-:Y:S01]  /*92e0*/  FSETP.GEU.AND P4, PT, R113, -126, PT ;  /* 0xc2fc00007100780b */ /* 0x000fe20003f8e000 */
[----:B------:R-:W2:Y:S01]  /*92f0*/  MUFU.EX2 R109, R109 ;  /* 0x0000006d006d7308 */ /* 0x000ea20000000800 */
[--C-:B------:R-:W-:Y:S01]  /*9300*/  FFMA R134, R134, UR28, -R128.reuse ;  /* 0x0000001c86867c23 */ /* 0x100fe20008000880 */
[--C-:B------:R-:W-:Y:S01]  /*9310*/  FFMA R139, R139, UR28, -R128.reuse ;  /* 0x0000001c8b8b7c23 */ /* 0x100fe20008000880 */
[--C-:B------:R-:W-:Y:S01]  /*9320*/  FFMA R138, R138, UR28, -R128.reuse ;  /* 0x0000001c8a8a7c23 */ /* 0x100fe20008000880 */
[----:B------:R-:W-:Y:S01]  /*9330*/  @!P6 FMUL R30, R30, 0.5 ;  /* 0x3f0000001e1ee820 */ /* 0x000fe20000400000 */
[--C-:B------:R-:W-:Y:S01]  /*9340*/  FFMA R144, R143, UR28, -R128.reuse ;  /* 0x0000001c8f907c23 */ /* 0x100fe20008000880 */
[----:B-1----:R-:W-:Y:S01]  /*9350*/  @!P5 FMUL R27, R27, R27 ;  /* 0x0000001b1b1bd220 */ /* 0x002fe20000400000 */
[----:B------:R-:W-:Y:S01]  /*9360*/  FSETP.GEU.AND P5, PT, R35, -126, PT ;  /* 0xc2fc00002300780b */ /* 0x000fe20003fae000 */
[----:B------:R-:W1:Y:S01]  /*9370*/  MUFU.EX2 R34, R34 ;  /* 0x0000002200227308 */ /* 0x000e620000000800 */
[--C-:B------:R-:W-:Y:S01]  /*9380*/  FFMA R142, R142, UR28, -R128.reuse ;  /* 0x0000001c8e8e7c23 */ /* 0x100fe20008000880 */
[--C-:B------:R-:W-:Y:S01]  /*9390*/  FFMA R149, R147, UR28, -R128.reuse ;  /* 0x0000001c93957c23 */ /* 0x100fe20008000880 */
[--C-:B------:R-:W-:Y:S01]  /*93a0*/  FFMA R146, R146, UR28, -R128.reuse ;  /* 0x0000001c92927c23 */ /* 0x100fe20008000880 */
[----:B------:R-:W-:Y:S01]  /*93b0*/  @!P4 FMUL R113, R113, 0.5 ;  /* 0x3f0000007171c820 */ /* 0x000fe20000400000 */
[--C-:B------:R-:W-:Y:S01]  /*93c0*/  FFMA R119, R119, UR28, -R128.reuse ;  /* 0x0000001c77777c23 */ /* 0x100fe20008000880 */
[--C-:B------:R-:W-:Y:S01]  /*93d0*/  FFMA R115, R151, UR28, -R128.reuse ;  /* 0x0000001c97737c23 */ /* 0x100fe20008000880 */
[----:B------:R-:W-:Y:S01]  /*93e0*/  FFMA R150, R150, UR28, -R128 ;  /* 0x0000001c96967c23 */ /* 0x000fe20008000880 */
[----:B------:R3:W4:Y:S01]  /*93f0*/  MUFU.EX2 R31, R30 ;  /* 0x0000001e001f7308 */ /* 0x0007220000000800 */
[----:B--2---:R-:W-:Y:S01]  /*9400*/  @!P2 FMUL R109, R109, R109 ;  /* 0x0000006d6d6da220 */ /* 0x004fe20000400000 */
[----:B------:R-:W-:Y:S01]  /*9410*/  FSETP.GEU.AND P2, PT, R108, -126, PT ;  /* 0xc2fc00006c00780b */ /* 0x000fe20003f4e000 */
[----:B------:R-:W-:Y:S01]  /*9420*/  FADD R143, R194, R77 ;  /* 0x0000004dc28f7221 */ /* 0x000fe20000000000 */
[----:B------:R-:W-:Y:S01]  /*9430*/  @!P5 FMUL R35, R35, 0.5 ;  /* 0x3f0000002323d820 */ /* 0x000fe20000400000 */
[----:B------:R-:W-:-:S03]  /*9440*/  FADD R147, R15, R92 ;  /* 0x0000005c0f937221 */ /* 0x000fc60000000000 */
[----:B------:R-:W2:Y:S01]  /*9450*/  MUFU.EX2 R113, R113 ;  /* 0x0000007100717308 */ /* 0x000ea20000000800 */
[----:B-1----:R-:W-:Y:S01]  /*9460*/  @!P3 FMUL R34, R34, R34 ;  /* 0x000000222222b220 */ /* 0x002fe20000400000 */
[----:B------:R-:W-:Y:S01]  /*9470*/  FSETP.GEU.AND P3, PT, R43, -126, PT ;  /* 0xc2fc00002b00780b */ /* 0x000fe20003f6e000 */
[----:B---3--:R-:W-:Y:S01]  /*9480*/  FADD R30, -R8, R9 ;  /* 0x00000009081e7221 */ /* 0x008fe20000000100 */
[----:B------:R-:W-:Y:S01]  /*9490*/  FADD R9, R49, R96 ;  /* 0x0000006031097221 */ /* 0x000fe20000000000 */
[----:B------:R-:W-:Y:S02]  /*94a0*/  F2FP.F16.F32.PACK_AB R96, R97, R96 ;  /* 0x000000606160723e */ /* 0x000fe400000000ff */
[----:B------:R-:W-:Y:S01]  /*94b0*/  @!P2 FMUL R108, R108, 0.5 ;  /* 0x3f0000006c6ca820 */ /* 0x000fe20000400000 */
[----:B------:R-:W1:Y:S01]  /*94c0*/  MUFU.EX2 R35, R35 ;  /* 0x0000002300237308 */ /* 0x000e620000000800 */
[----:B----4-:R-:W-:Y:S01]  /*94d0*/  @!P6 FMUL R31, R31, R31 ;  /* 0x0000001f1f1fe220 */ /* 0x010fe20000400000 */
[----:B------:R-:W-:Y:S01]  /*94e0*/  FSETP.GEU.AND P6, PT, R39, -126, PT ;  /* 0xc2fc00002700780b */ /* 0x000fe20003fce000 */
[----:B------:R-:W-:-:S04]  /*94f0*/  FMUL R30, R30, UR28 ;  /* 0x0000001c1e1e7c20 */ /* 0x000fc80008400000 */
[----:B------:R-:W-:Y:S01]  /*9500*/  @!P3 FMUL R43, R43, 0.5 ;  /* 0x3f0000002b2bb820 */ /* 0x000fe20000400000 */
[----:B------:R-:W3:Y:S01]  /*9510*/  MUFU.EX2 R108, R108 ;  /* 0x0000006c006c7308 */ /* 0x000ee20000000800 */
[----:B--2---:R-:W-:Y:S01]  /*9520*/  @!P4 FMUL R113, R113, R113 ;  /* 0x000000717171c220 */ /* 0x004fe20000400000 */
[----:B------:R-:W-:-:S05]  /*9530*/  FSETP.GEU.AND P4, PT, R46, -126, PT ;  /* 0xc2fc00002e00780b */ /* 0x000fca0003f8e000 */
[----:B------:R-:W-:Y:S01]  /*9540*/  @!P6 FMUL R39, R39, 0.5 ;  /* 0x3f0000002727e820 */ /* 0x000fe20000400000 */
[----:B------:R2:W4:Y:S01]  /*9550*/  MUFU.EX2 R117, R43 ;  /* 0x0000002b00757308 */ /* 0x0005220000000800 */
[----:B-1----:R-:W-:Y:S01]  /*9560*/  @!P5 FMUL R35, R35, R35 ;  /* 0x000000232323d220 */ /* 0x002fe20000400000 */
[----:B------:R-:W-:-:S05]  /*9570*/  FSETP.GEU.AND P5, PT, R47, -126, PT ;  /* 0xc2fc00002f00780b */ /* 0x000fca0003fae000 */
[----:B------:R-:W-:Y:S01]  /*9580*/  @!P4 FMUL R46, R46, 0.5 ;  /* 0x3f0000002e2ec820 */ /* 0x000fe20000400000 */
[----:B------:R-:W1:Y:S01]  /*9590*/  MUFU.EX2 R112, R39 ;  /* 0x0000002700707308 */ /* 0x000e620000000800 */
[--C-:B--2---:R-:W-:Y:S01]  /*95a0*/  FFMA R43, R54, UR28, -R128.reuse ;  /* 0x0000001c362b7c23 */ /* 0x104fe20008000880 */
[----:B---3--:R-:W-:Y:S01]  /*95b0*/  @!P2 FMUL R108, R108, R108 ;  /* 0x0000006c6c6ca220 */ /* 0x008fe20000400000 */
[----:B------:R-:W-:Y:S01]  /*95c0*/  FSETP.GEU.AND P2, PT, R38, -126, PT ;  /* 0xc2fc00002600780b */ /* 0x000fe20003f4e000 */
[--C-:B------:R-:W-:Y:S01]  /*95d0*/  FFMA R54, R74, UR28, -R128.reuse ;  /* 0x0000001c4a367c23 */ /* 0x100fe20008000880 */
[----:B------:R-:W-:Y:S01]  /*95e0*/  FFMA R74, R122, UR28, -R128 ;  /* 0x0000001c7a4a7c23 */ /* 0x000fe20008000880 */
[----:B------:R-:W-:Y:S01]  /*95f0*/  FADD R122, R16, R101 ;  /* 0x00000065107a7221 */ /* 0x000fe20000000000 */
[----:B------:R-:W-:Y:S01]  /*9600*/  @!P5 FMUL R47, R47, 0.5 ;  /* 0x3f0000002f2fd820 */ /* 0x000fe20000400000 */
[----:B------:R2:W3:Y:S01]  /*9610*/  MUFU.EX2 R39, R46 ;  /* 0x0000002e00277308 */ /* 0x0004e20000000800 */
[----:B----4-:R-:W-:Y:S01]  /*9620*/  @!P3 FMUL R117, R117, R117 ;  /* 0x000000757575b220 */ /* 0x010fe20000400000 */
[----:B------:R-:W-:Y:S01]  /*9630*/  FSETP.GEU.AND P3, PT, R43, -126, PT ;  /* 0xc2fc00002b00780b */ /* 0x000fe20003f6e000 */
[----:B------:R-:W-:-:S05]  /*9640*/  FADD R137, R137, R122 ;  /* 0x0000007a89897221 */ /* 0x000fca0000000000 */
[----:B------:R4:W5:Y:S01]  /*9650*/  MUFU.EX2 R116, R47 ;  /* 0x0000002f00747308 */ /* 0x0009620000000800 */
[----:B-1----:R-:W-:Y:S01]  /*9660*/  @!P6 FMUL R112, R112, R112 ;  /* 0x000000707070e220 */ /* 0x002fe20000400000 */
[----:B------:R-:W-:Y:S01]  /*9670*/  FSETP.GEU.AND P6, PT, R42, -126, PT ;  /* 0xc2fc00002a00780b */ /* 0x000fe20003fce000 */
[----:B------:R-:W-:Y:S01]  /*9680*/  @!P2 FMUL R38, R38, 0.5 ;  /* 0x3f0000002626a820 */ /* 0x000fe20000400000 */
[--C-:B--2---:R-:W-:Y:S01]  /*9690*/  FFMA R46, R62, UR28, -R128.reuse ;  /* 0x0000001c3e2e7c23 */ /* 0x104fe20008000880 */
[--C-:B------:R-:W-:Y:S01]  /*96a0*/  FFMA R62, R94, UR28, -R128.reuse ;  /* 0x0000001c5e3e7c23 */ /* 0x100fe20008000880 */
[--C-:B------:R-:W-:Y:S01]  /*96b0*/  FFMA R94, R99, UR28, -R128.reuse ;  /* 0x0000001c635e7c23 */ /* 0x100fe20008000880 */
[----:B------:R-:W-:Y:S01]  /*96c0*/  @!P3 FMUL R43, R43, 0.5 ;  /* 0x3f0000002b2bb820 */ /* 0x000fe20000400000 */
[--C-:B------:R-:W-:Y:S01]  /*96d0*/  FFMA R99, R111, UR28, -R128.reuse ;  /* 0x0000001c6f637c23 */ /* 0x100fe20008000880 */
[--C-:B----4-:R-:W-:Y:S01]  /*96e0*/  FFMA R47, R58, UR28, -R128.reuse ;  /* 0x0000001c3a2f7c23 */ /* 0x110fe20008000880 */
[----:B---3--:R-:W-:Y:S01]  /*96f0*/  @!P4 FMUL R39, R39, R39 ;  /* 0x000000272727c220 */ /* 0x008fe20000400000 */
[----:B------:R-:W-:Y:S01]  /*9700*/  FSETP.GEU.AND P4, PT, R55, -126, PT ;  /* 0xc2fc00003700780b */ /* 0x000fe20003f8e000 */
[----:B------:R-:W1:Y:S01]  /*9710*/  MUFU.EX2 R38, R38 ;  /* 0x0000002600267308 */ /* 0x000e620000000800 */
[--C-:B------:R-:W-:Y:S01]  /*9720*/  FFMA R58, R82, UR28, -R128.reuse ;  /* 0x0000001c523a7c23 */ /* 0x100fe20008000880 */
[----:B------:R-:W-:Y:S01]  /*9730*/  FFMA R111, R135, UR28, -R128 ;  /* 0x0000001c876f7c23 */ /* 0x000fe20008000880 */
[----:B------:R-:W-:Y:S01]  /*9740*/  @!P6 FMUL R42, R42, 0.5 ;  /* 0x3f0000002a2ae820 */ /* 0x000fe20000400000 */
[----:B------:R-:W-:Y:S01]  /*9750*/  FADD R135, R195, R64 ;  /* 0x00000040c3877221 */ /* 0x000fe20000000000 */
[----:B-----5:R-:W-:Y:S01]  /*9760*/  @!P5 FMUL R116, R116, R116 ;  /* 0x000000747474d220 */ /* 0x020fe20000400000 */
[----:B------:R-:W-:-:S02]  /*9770*/  FSETP.GEU.AND P5, PT, R47, -126, PT ;  /* 0xc2fc00002f00780b */ /* 0x000fc40003fae000 */
[----:B------:R-:W2:Y:S04]  /*9780*/  MUFU.EX2 R43, R43 ;  /* 0x0000002b002b7308 */ /* 0x000ea80000000800 */
[----:B------:R-:W-:-:S04]  /*9790*/  @!P4 FMUL R55, R55, 0.5 ;  /* 0x3f0000003737c820 */ /* 0x000fc80000400000 */
[----:B------:R-:W3:Y:S01]  /*97a0*/  MUFU.EX2 R42, R42 ;  /* 0x0000002a002a7308 */ /* 0x000ee20000000800 */
[----:B-1----:R-:W-:Y:S01]  /*97b0*/  @!P2 FMUL R38, R38, R38 ;  /* 0x000000262626a220 */ /* 0x002fe20000400000 */
[----:B------:R-:W-:Y:S01]  /*97c0*/  FSETP.GEU.AND P2, PT, R51, -126, PT ;  /* 0xc2fc00003300780b */ /* 0x000fe20003f4e000 */
[----:B------:R-:W-:-:S05]  /*97d0*/  @!P5 FMUL R47, R47, 0.5 ;  /* 0x3f0000002f2fd820 */ /* 0x000fca0000400000 */
[----:B------:R1:W4:Y:S01]  /*97e0*/  MUFU.EX2 R120, R55 ;  /* 0x0000003700787308 */ /* 0x0003220000000800 */
[----:B--2---:R-:W-:Y:S01]  /*97f0*/  @!P3 FMUL R43, R43, R43 ;  /* 0x0000002b2b2bb220 */ /* 0x004fe20000400000 */
[----:B------:R-:W-:-:S05]  /*9800*/  FSETP.GEU.AND P3, PT, R63, -126, PT ;  /* 0xc2fc00003f00780b */ /* 0x000fca0003f6e000 */
[----:B------:R-:W-:Y:S01]  /*9810*/  @!P2 FMUL R51, R51, 0.5 ;  /* 0x3f0000003333a820 */ /* 0x000fe20000400000 */
[----:B------:R-:W2:Y:S01]  /*9820*/  MUFU.EX2 R47, R47 ;  /* 0x0000002f002f7308 */ /* 0x000ea20000000800 */
[----:B---3--:R-:W-:Y:S01]  /*9830*/  @!P6 FMUL R42, R42, R42 ;  /* 0x0000002a2a2ae220 */ /* 0x008fe20000400000 */
[----:B------:R-:W-:Y:S01]  /*9840*/  FSETP.GEU.AND P6, PT, R59, -126, PT ;  /* 0xc2fc00003b00780b */ /* 0x000fe20003fce000 */
[--C-:B-1----:R-:W-:Y:S01]  /*9850*/  FFMA R55, R78, UR28, -R128.reuse ;  /* 0x0000001c4e377c23 */ /* 0x102fe20008000880 */
[--C-:B------:R-:W-:Y:S01]  /*9860*/  FFMA R78, R110, UR28, -R128.reuse ;  /* 0x0000001c6e4e7c23 */ /* 0x100fe20008000880 */
[----:B------:R-:W-:Y:S01]  /*9870*/  FFMA R110, R131, UR28, -R128 ;  /* 0x0000001c836e7c23 */ /* 0x000fe20008000880 */
[----:B------:R-:W-:Y:S01]  /*9880*/  FADD R131, R25, R56 ;  /* 0x0000003819837221 */ /* 0x000fe20000000000 */
[----:B------:R-:W-:Y:S01]  /*9890*/  @!P3 FMUL R63, R63, 0.5 ;  /* 0x3f0000003f3fb820 */ /* 0x000fe20000400000 */
[----:B------:R1:W3:Y:S01]  /*98a0*/  MUFU.EX2 R121, R51 ;  /* 0x0000003300797308 */ /* 0x0002e20000000800 */
[----:B----4-:R-:W-:Y:S01]  /*98b0*/  @!P4 FMUL R120, R120, R120 ;  /* 0x000000787878c220 */ /* 0x010fe20000400000 */
[----:B------:R-:W-:-:S02]  /*98c0*/  FSETP.GEU.AND P4, PT, R50, -126, PT ;  /* 0xc2fc00003200780b */ /* 0x000fc40003f8e000 */
[----:B------:R-:W-:-:S03]  /*98d0*/  F2FP.F16.F32.PACK_AB R56, R56, R57 ;  /* 0x000000393838723e */ /* 0x000fc600000000ff */
[----:B------:R-:W-:Y:S01]  /*98e0*/  @!P6 FMUL R59, R59, 0.5 ;  /* 0x3f0000003b3be820 */ /* 0x000fe20000400000 */
[----:B------:R4:W5:Y:S01]  /*98f0*/  MUFU.EX2 R125, R63 ;  /* 0x0000003f007d7308 */ /* 0x0009620000000800 */
[----:B--2---:R-:W-:Y:S01]  /*9900*/  @!P5 FMUL R47, R47, R47 ;  /* 0x0000002f2f2fd220 */ /* 0x004fe20000400000 */
[----:B------:R-:W-:Y:S01]  /*9910*/  FSETP.GEU.AND P5, PT, R67, -126, PT ;  /* 0xc2fc00004300780b */ /* 0x000fe20003fae000 */
[--C-:B-1----:R-:W-:Y:S01]  /*9920*/  FFMA R51, R70, UR28, -R128.reuse ;  /* 0x0000001c46337c23 */ /* 0x102fe20008000880 */
[--C-:B------:R-:W-:Y:S01]  /*9930*/  FFMA R70, R71, UR28, -R128.reuse ;  /* 0x0000001c47467c23 */ /* 0x100fe20008000880 */
[--C-:B------:R-:W-:Y:S01]  /*9940*/  FFMA R71, R106, UR28, -R128.reuse ;  /* 0x0000001c6a477c23 */ /* 0x100fe20008000880 */
[--C-:B------:R-:W-:Y:S01]  /*9950*/  FFMA R106, R118, UR28, -R128.reuse ;  /* 0x0000001c766a7c23 */ /* 0x100fe20008000880 */
[----:B------:R-:W-:Y:S01]  /*9960*/  @!P4 FMUL R50, R50, 0.5 ;  /* 0x3f0000003232c820 */ /* 0x000fe20000400000 */
[----:B------:R1:W2:Y:S01]  /*9970*/  MUFU.EX2 R124, R59 ;  /* 0x0000003b007c7308 */ /* 0x0002a20000000800 */
[----:B---3--:R-:W-:Y:S01]  /*9980*/  @!P2 FMUL R121, R121, R121 ;  /* 0x000000797979a220 */ /* 0x008fe20000400000 */
[----:B------:R-:W-:Y:S01]  /*9990*/  FSETP.GEU.AND P2, PT, R46, -126, PT ;  /* 0xc2fc00002e00780b */ /* 0x000fe20003f4e000 */
[--C-:B----4-:R-:W-:Y:S01]  /*99a0*/  FFMA R63, R90, UR28, -R128.reuse ;  /* 0x0000001c5a3f7c23 */ /* 0x110fe20008000880 */
[--C-:B------:R-:W-:Y:S01]  /*99b0*/  FFMA R90, R91, UR28, -R128.reuse ;  /* 0x0000001c5b5a7c23 */ /* 0x100fe20008000880 */
[--C-:B------:R-:W-:Y:S01]  /*99c0*/  FFMA R91, R95, UR28, -R128.reuse ;  /* 0x0000001c5f5b7c23 */ /* 0x100fe20008000880 */
[--C-:B------:R-:W-:Y:S01]  /*99d0*/  FFMA R95, R103, UR28, -R128.reuse ;  /* 0x0000001c675f7c23 */ /* 0x100fe20008000880 */
[----:B------:R-:W-:Y:S01]  /*99e0*/  @!P5 FMUL R67, R67, 0.5 ;  /* 0x3f0000004343d820 */ /* 0x000fe20000400000 */
[----:B------:R-:W3:Y:S01]  /*99f0*/  MUFU.EX2 R50, R50 ;  /* 0x0000003200327308 */ /* 0x000ee20000000800 */
[----:B-----5:R-:W-:Y:S01]  /*9a00*/  @!P3 FMUL R125, R125, R125 ;  /* 0x0000007d7d7db220 */ /* 0x020fe20000400000 */
[----:B------:R-:W-:Y:S01]  /*9a10*/  FSETP.GEU.AND P3, PT, R54, -126, PT ;  /* 0xc2fc00003600780b */ /* 0x000fe20003f6e000 */
[--C-:B-1----:R-:W-:Y:S01]  /*9a20*/  FFMA R59, R86, UR28, -R128.reuse ;  /* 0x0000001c563b7c23 */ /* 0x102fe20008000880 */
[----:B------:R-:W-:Y:S01]  /*9a30*/  FFMA R86, R87, UR28, -R128 ;  /* 0x0000001c57567c23 */ /* 0x000fe20008000880 */
[----:B------:R-:W-:Y:S01]  /*9a40*/  FADD R118, R40, R81 ;  /* 0x0000005128767221 */ /* 0x000fe20000000000 */
[----:B------:R-:W-:Y:S01]  /*9a50*/  FADD R103, R48, R97 ;  /* 0x0000006130677221 */ /* 0x000fe20000000000 */
[----:B------:R-:W-:Y:S01]  /*9a60*/  @!P2 FMUL R46, R46, 0.5 ;  /* 0x3f0000002e2ea820 */ /* 0x000fe20000400000 */
[----:B------:R1:W4:Y:S01]  /*9a70*/  MUFU.EX2 R129, R67 ;  /* 0x0000004300817308 */ /* 0x0003220000000800 */
[----:B--2---:R-:W-:Y:S01]  /*9a80*/  @!P6 FMUL R124, R124, R124 ;  /* 0x0000007c7c7ce220 */ /* 0x004fe20000400000 */
[----:B------:R-:W-:Y:S01]  /*9a90*/  FSETP.GEU.AND P6, PT, R51, -126, PT ;  /* 0xc2fc00003300780b */ /* 0x000fe20003fce000 */
[----:B------:R-:W-:Y:S01]  /*9aa0*/  FADD R131, R131, R118 ;  /* 0x0000007683837221 */ /* 0x000fe20000000000 */
[----:B------:R-:W-:Y:S01]  /*9ab0*/  FADD R118, R73, R100 ;  /* 0x0000006449767221 */ /* 0x000fe20000000000 */
[----:B------:R-:W-:-:S02]  /*9ac0*/  F2FP.F16.F32.PACK_AB R40, R40, R41 ;  /* 0x000000292828723e */ /* 0x000fc400000000ff */
[----:B------:R-:W-:Y:S01]  /*9ad0*/  @!P3 FMUL R54, R54, 0.5 ;  /* 0x3f0000003636b820 */ /* 0x000fe20000400000 */
[----:B------:R-:W2:Y:S01]  /*9ae0*/  MUFU.EX2 R46, R46 ;  /* 0x0000002e002e7308 */ /* 0x000ea20000000800 */
[----:B---3--:R-:W-:Y:S01]  /*9af0*/  @!P4 FMUL R50, R50, R50 ;  /* 0x000000323232c220 */ /* 0x008fe20000400000 */
[----:B------:R-:W-:Y:S01]  /*9b00*/  FSETP.GEU.AND P4, PT, R75, -126, PT ;  /* 0xc2fc00004b00780b */ /* 0x000fe20003f8e000 */
[--C-:B-1----:R-:W-:Y:S01]  /*9b10*/  FFMA R67, R98, UR28, -R128.reuse ;  /* 0x0000001c62437c23 */ /* 0x102fe20008000880 */
[----:B------:R-:W-:Y:S01]  /*9b20*/  FFMA R98, R107, UR28, -R128 ;  /* 0x0000001c6b627c23 */ /* 0x000fe20008000880 */
[----:B------:R-:W-:Y:S01]  /*9b30*/  FADD R135, R135, R118 ;  /* 0x0000007687877221 */ /* 0x000fe20000000000 */
[----:B------:R-:W-:Y:S01]  /*9b40*/  FADD R107, R45, R84 ;  /* 0x000000542d6b7221 */ /* 0x000fe20000000000 */
[----:B------:R-:W-:Y:S01]  /*9b50*/  @!P6 FMUL R51, R51, 0.5 ;  /* 0x3f0000003333e820 */ /* 0x000fe20000400000 */
[----:B------:R-:W1:Y:S01]  /*9b60*/  MUFU.EX2 R54, R54 ;  /* 0x0000003600367308 */ /* 0x000e620000000800 */
[----:B----4-:R-:W-:Y:S01]  /*9b70*/  @!P5 FMUL R129, R129, R129 ;  /* 0x000000818181d220 */ /* 0x010fe20000400000 */
[----:B------:R-:W-:-:S02]  /*9b80*/  FSETP.GEU.AND P5, PT, R55, -126, PT ;  /* 0xc2fc00003700780b */ /* 0x000fc40003fae000 */
[----:B------:R-:W-:Y:S02]  /*9b90*/  F2FP.F16.F32.PACK_AB R48, R48, R49 ;  /* 0x000000313030723e */ /* 0x000fe400000000ff */
[----:B------:R-:W-:Y:S01]  /*9ba0*/  F2FP.F16.F32.PACK_AB R84, R89, R84 ;  /* 0x000000545954723e */ /* 0x000fe200000000ff */
        /* <DEDUP_REMOVED lines=10> */
[----:B---3--:R-:W-:Y:S01]  /*9c50*/  @!P6 FMUL R51, R51, R51 ;  /* 0x000000333333e220 */ /* 0x008fe20000400000 */
[----:B------:R-:W-:Y:S01]  /*9c60*/  FSETP.GEU.AND P6, PT, R79, -126, PT ;  /* 0xc2fc00004f00780b */ /* 0x000fe20003fce000 */
[----:B--2---:R-:W-:Y:S01]  /*9c70*/  FFMA R75, R123, UR28, -R128 ;  /* 0x0000001c7b4b7c23 */ /* 0x004fe20008000880 */
[----:B------:R-:W-:Y:S01]  /*9c80*/  FADD R123, -R132, R7 ;  /* 0x00000007847b7221 */ /* 0x000fe20000000100 */
[C---:B------:R-:W-:Y:S01]  /*9c90*/  FADD R132, R32.reuse, R19 ;  /* 0x0000001320847221 */ /* 0x040fe20000000000 */
[----:B------:R-:W-:Y:S01]  /*9ca0*/  F2FP.F16.F32.PACK_AB R32, R32, R33 ;  /* 0x000000212020723e */ /* 0x000fe200000000ff */
[----:B------:R-:W-:Y:S01]  /*9cb0*/  @!P3 FMUL R83, R83, 0.5 ;  /* 0x3f0000005353b820 */ /* 0x000fe20000400000 */
[----:B------:R-:W2:Y:S01]  /*9cc0*/  MUFU.EX2 R70, R70 ;  /* 0x0000004600467308 */ /* 0x000ea20000000800 */
[----:B----4-:R-:W-:Y:S01]  /*9cd0*/  @!P4 FMUL R133, R133, R133 ;  /* 0x000000858585c220 */ /* 0x010fe20000400000 */
[----:B------:R-:W-:Y:S01]  /*9ce0*/  FSETP.GEU.AND P4, PT, R59, -126, PT ;  /* 0xc2fc00003b00780b */ /* 0x000fe20003f8e000 */
[----:B------:R-:W-:Y:S01]  /*9cf0*/  FADD R132, R132, R103 ;  /* 0x0000006784847221 */ /* 0x000fe20000000000 */
[----:B------:R-:W-:Y:S01]  /*9d00*/  FADD R103, R193, R88 ;  /* 0x00000058c1677221 */ /* 0x000fe20000000000 */
[----:B------:R-:W-:Y:S01]  /*9d10*/  FMUL R123, R123, UR28 ;  /* 0x0000001c7b7b7c20 */ /* 0x000fe20008400000 */
[----:B------:R-:W-:Y:S01]  /*9d20*/  F2FP.F16.F32.PACK_AB R49, R133, R54 ;  /* 0x000000368531723e */ /* 0x000fe200000000ff */
[----:B------:R-:W-:Y:S01]  /*9d30*/  @!P6 FMUL R79, R79, 0.5 ;  /* 0x3f0000004f4fe820 */ /* 0x000fe20000400000 */
[----:B------:R3:W4:Y:S01]  /*9d40*/  MUFU.EX2 R87, R83 ;  /* 0x0000005300577308 */ /* 0x0007220000000800 */
[----:B-1----:R-:W-:Y:S01]  /*9d50*/  @!P5 FMUL R55, R55, R55 ;  /* 0x000000373737d220 */ /* 0x002fe20000400000 */
[----:B------:R-:W-:Y:S01]  /*9d60*/  FSETP.GEU.AND P5, PT, R86, -126, PT ;  /* 0xc2fc00005600780b */ /* 0x000fe20003fae000 */
[----:B------:R-:W-:-:S04]  /*9d70*/  FADD R131, R131, R132 ;  /* 0x0000008483837221 */ /* 0x000fc80000000000 */
[----:B------:R-:W-:Y:S01]  /*9d80*/  @!P4 FMUL R59, R59, 0.5 ;  /* 0x3f0000003b3bc820 */ /* 0x000fe20000400000 */
[----:B------:R1:W5:Y:S01]  /*9d90*/  MUFU.EX2 R82, R79 ;  /* 0x0000004f00527308 */ /* 0x0003620000000800 */
[----:B--2---:R-:W-:Y:S01]  /*9da0*/  @!P2 FMUL R70, R70, R70 ;  /* 0x000000464646a220 */ /* 0x004fe20000400000 */
[----:B------:R-:W-:Y:S01]  /*9db0*/  FSETP.GEU.AND P2, PT, R58, -126, PT ;  /* 0xc2fc00003a00780b */ /* 0x000fe20003f4e000 */
[----:B---3--:R-:W-:Y:S01]  /*9dc0*/  FFMA R83, R126, UR28, -R128 ;  /* 0x0000001c7e537c23 */ /* 0x008fe20008000880 */
[----:B------:R-:W-:Y:S01]  /*9dd0*/  FADD R126, R53, R104 ;  /* 0x00000068357e7221 */ /* 0x000fe20000000000 */
[----:B------:R-:W-:Y:S02]  /*9de0*/  F2FP.F16.F32.PACK_AB R104, R105, R104 ;  /* 0x000000686968723e */ /* 0x000fe400000000ff */
[----:B------:R-:W-:Y:S01]  /*9df0*/  @!P5 FMUL R86, R86, 0.5 ;  /* 0x3f0000005656d820 */ /* 0x000fe20000400000 */
[----:B------:R-:W2:Y:S01]  /*9e00*/  MUFU.EX2 R59, R59 ;  /* 0x0000003b003b7308 */ /* 0x000ea20000000800 */
[----:B----4-:R-:W-:Y:S01]  /*9e10*/  @!P3 FMUL R87, R87, R87 ;  /* 0x000000575757b220 */ /* 0x010fe20000400000 */
[----:B------:R-:W-:Y:S01]  /*9e20*/  FSETP.GEU.AND P3, PT, R62, -126, PT ;  /* 0xc2fc00003e00780b */ /* 0x000fe20003f6e000 */
[----:B-1----:R-:W-:Y:S01]  /*9e30*/  FFMA R79, R114, UR28, -R128 ;  /* 0x0000001c724f7c23 */ /* 0x002fe20008000880 */
[----:B------:R-:W-:Y:S01]  /*9e40*/  FADD R114, R41, R80 ;  /* 0x0000005029727221 */ /* 0x000fe20000000000 */
[----:B------:R-:W-:Y:S01]  /*9e50*/  FADD R128, R72, R109 ;  /* 0x0000006d48807221 */ /* 0x000fe20000000000 */
[----:B------:R-:W-:Y:S01]  /*9e60*/  F2FP.F16.F32.PACK_AB R41, R124, R47 ;  /* 0x0000002f7c29723e */ /* 0x000fe200000000ff */
[----:B------:R-:W-:Y:S01]  /*9e70*/  @!P2 FMUL R58, R58, 0.5 ;  /* 0x3f0000003a3aa820 */ /* 0x000fe20000400000 */
[----:B------:R-:W1:Y:S01]  /*9e80*/  MUFU.EX2 R86, R86 ;  /* 0x0000005600567308 */ /* 0x000e620000000800 */
[----:B-----5:R-:W-:Y:S01]  /*9e90*/  @!P6 FMUL R82, R82, R82 ;  /* 0x000000525252e220 */ /* 0x020fe20000400000 */
[----:B------:R-:W-:Y:S01]  /*9ea0*/  FSETP.GEU.AND P6, PT, R63, -126, PT ;  /* 0xc2fc00003f00780b */ /* 0x000fe20003fce000 */
[----:B------:R-:W-:Y:S01]  /*9eb0*/  FADD R143, R143, R128 ;  /* 0x000000808f8f7221 */ /* 0x000fe20000000000 */
[----:B------:R-:W-:-:S03]  /*9ec0*/  F2FP.F16.F32.PACK_AB R80, R81, R80 ;  /* 0x000000505150723e */ /* 0x000fc600000000ff */
[----:B------:R-:W-:Y:S01]  /*9ed0*/  @!P3 FMUL R62, R62, 0.5 ;  /* 0x3f0000003e3eb820 */ /* 0x000fe20000400000 */
[----:B------:R-:W3:Y:S01]  /*9ee0*/  MUFU.EX2 R58, R58 ;  /* 0x0000003a003a7308 */ /* 0x000ee20000000800 */
[----:B--2---:R-:W-:Y:S01]  /*9ef0*/  @!P4 FMUL R59, R59, R59 ;  /* 0x0000003b3b3bc220 */ /* 0x004fe20000400000 */
[----:B------:R-:W-:-:S05]  /*9f00*/  FSETP.GEU.AND P4, PT, R91, -126, PT ;  /* 0xc2fc00005b00780b */ /* 0x000fca0003f8e000 */
[----:B------:R-:W-:Y:S01]  /*9f10*/  @!P6 FMUL R63, R63, 0.5 ;  /* 0x3f0000003f3fe820 */ /* 0x000fe20000400000 */
[----:B------:R-:W2:Y:S01]  /*9f20*/  MUFU.EX2 R62, R62 ;  /* 0x0000003e003e7308 */ /* 0x000ea20000000800 */
        /* <DEDUP_REMOVED lines=25> */
[----:B------:R-:W-:-:S03]  /*a0c0*/  FSETP.GEU.AND P2, PT, R66, -126, PT ;  /* 0xc2fc00004200780b */ /* 0x000fc60003f4e000 */
[----:B------:R-:W-:Y:S02]  /*a0d0*/  FADD R148, R27, R90 ;  /* 0x0000005a1b947221 */ /* 0x000fe40000000000 */
        /* <DEDUP_REMOVED lines=28> */
[----:B------:R-:W-:-:S03]  /*a2a0*/  FSETP.GEU.AND P6, PT, R75, -126, PT ;  /* 0xc2fc00004b00780b */ /* 0x000fc60003fce000 */
[----:B------:R-:W-:Y:S02]  /*a2b0*/  FADD R200, R39, R78 ;  /* 0x0000004e27c87221 */ /* 0x000fe40000000000 */
        /* <DEDUP_REMOVED lines=8> */
[----:B------:R-:W-:Y:S01]  /*a340*/  FADD R151, R47, R74 ;  /* 0x0000004a2f977221 */ /* 0x000fe20000000000 */
[----:B------:R-:W-:Y:S01]  /*a350*/  F2FP.F16.F32.PACK_AB R47, R70, R51 ;  /* 0x00000033462f723e */ /* 0x000fe200000000ff */
[----:B------:R-:W-:Y:S01]  /*a360*/  @!P4 FMUL R127, R127, 0.5 ;  /* 0x3f0000007f7fc820 */ /* 0x000fe20000400000 */
[----:B------:R-:W1:Y:S01]  /*a370*/  MUFU.EX2 R75, R75 ;  /* 0x0000004b004b7308 */ /* 0x000e620000000800 */
[----:B---3--:R-:W-:Y:S01]  /*a380*/  @!P2 FMUL R99, R99, R99 ;  /* 0x000000636363a220 */ /* 0x008fe20000400000 */
[----:B------:R-:W-:-:S05]  /*a390*/  FSETP.GEU.AND P2, PT, R106, -126, PT ;  /* 0xc2fc00006a00780b */ /* 0x000fca0003f4e000 */
[----:B------:R-:W-:Y:S01]  /*a3a0*/  @!P5 FMUL R130, R130, 0.5 ;  /* 0x3f0000008282d820 */ /* 0x000fe20000400000 */
[----:B------:R3:W4:Y:S01]  /*a3b0*/  MUFU.EX2 R8, R127 ;  /* 0x0000007f00087308 */ /* 0x0007220000000800 */
[----:B--2---:R-:W-:Y:S01]  /*a3c0*/  @!P3 FMUL R83, R83, R83 ;  /* 0x000000535353b220 */ /* 0x004fe20000400000 */
[----:B------:R-:W-:-:S05]  /*a3d0*/  FSETP.GEU.AND P3, PT, R134, -126, PT ;  /* 0xc2fc00008600780b */ /* 0x000fca0003f6e000 */
[----:B------:R-:W-:Y:S01]  /*a3e0*/  @!P2 FMUL R106, R106, 0.5 ;  /* 0x3f0000006a6aa820 */ /* 0x000fe20000400000 */
[----:B------:R2:W5:Y:S01]  /*a3f0*/  MUFU.EX2 R7, R130 ;  /* 0x0000008200077308 */ /* 0x0005620000000800 */
[----:B-1----:R-:W-:Y:S01]  /*a400*/  @!P6 FMUL R75, R75, R75 ;  /* 0x0000004b4b4be220 */ /* 0x002fe20000400000 */
[----:B------:R-:W-:Y:S01]  /*a410*/  FSETP.GEU.AND P6, PT, R110, -126, PT ;  /* 0xc2fc00006e00780b */ /* 0x000fe20003fce000 */
[----:B---3--:R-:W-:Y:S01]  /*a420*/  FADD R127, R28, R57 ;  /* 0x000000391c7f7221 */ /* 0x008fe20000000000 */
[----:B------:R-:W-:Y:S01]  /*a430*/  F2FP.F16.F32.PACK_AB R28, R25, R28 ;  /* 0x0000001c191c723e */ /* 0x000fe200000000ff */
[----:B------:R-:W-:Y:S01]  /*a440*/  FADD R199, R124, R75 ;  /* 0x0000004b7cc77221 */ /* 0x000fe20000000000 */
[----:B------:R-:W-:Y:S01]  /*a450*/  F2FP.F16.F32.PACK_AB R57, R90, R63 ;  /* 0x0000003f5a39723e */ /* 0x000fe200000000ff */
[----:B------:R-:W-:Y:S01]  /*a460*/  @!P3 FMUL R134, R134, 0.5 ;  /* 0x3f0000008686b820 */ /* 0x000fe20000400000 */
[----:B------:R-:W-:Y:S01]  /*a470*/  FADD R127, R127, R114 ;  /* 0x000000727f7f7221 */ /* 0x000fe20000000000 */
[----:B----4-:R-:W-:Y:S01]  /*a480*/  @!P4 FMUL R8, R8, R8 ;  /* 0x000000080808c220 */ /* 0x010fe20000400000 */
[----:B------:R-:W-:Y:S01]  /*a490*/  FSETP.GEU.AND P4, PT, R138, -126, PT ;  /* 0xc2fc00008a00780b */ /* 0x000fe20003f8e000 */
[----:B------:R1:W3:Y:S01]  /*a4a0*/  MUFU.EX2 R114, R134 ;  /* 0x0000008600727308 */ /* 0x0002e20000000800 */
[----:B--2---:R-:W-:Y:S01]  /*a4b0*/  FADD R130, R33, R68 ;  /* 0x0000004421827221 */ /* 0x004fe20000000000 */
[----:B------:R-:W-:Y:S01]  /*a4c0*/  FADD R148, R148, R199 ;  /* 0x000000c794947221 */ /* 0x000fe20000000000 */
[----:B------:R-:W-:Y:S01]  /*a4d0*/  FADD R199, R108, R91 ;  /* 0x0000005b6cc77221 */ /* 0x000fe20000000000 */
[----:B------:R-:W-:Y:S01]  /*a4e0*/  @!P6 FMUL R110, R110, 0.5 ;  /* 0x3f0000006e6ee820 */ /* 0x000fe20000400000 */
[----:B------:R-:W-:Y:S01]  /*a4f0*/  FADD R130, R130, R9 ;  /* 0x0000000982827221 */ /* 0x000fe20000000000 */
[----:B-----5:R-:W-:Y:S01]  /*a500*/  @!P5 FMUL R7, R7, R7 ;  /* 0x000000070707d220 */ /* 0x020fe20000400000 */
[----:B------:R-:W-:Y:S01]  /*a510*/  FSETP.GEU.AND P5, PT, R139, -126, PT ;  /* 0xc2fc00008b00780b */ /* 0x000fe20003fae000 */
[----:B------:R-:W2:Y:S01]  /*a520*/  MUFU.EX2 R106, R106 ;  /* 0x0000006a006a7308 */ /* 0x000ea20000000800 */
[----:B-1----:R-:W-:Y:S01]  /*a530*/  FADD R134, R198, R69 ;  /* 0x00000045c6867221 */ /* 0x002fe20000000000 */
[----:B------:R-:W-:Y:S01]  /*a540*/  FADD R202, R125, R8 ;  /* 0x000000087dca7221 */ /* 0x000fe20000000000 */
[----:B------:R-:W-:Y:S01]  /*a550*/  FADD R204, R50, R7 ;  /* 0x0000000732cc7221 */ /* 0x000fe20000000000 */
[----:B------:R-:W-:Y:S01]  /*a560*/  @!P4 FMUL R138, R138, 0.5 ;  /* 0x3f0000008a8ac820 */ /* 0x000fe20000400000 */
[----:B------:R-:W-:Y:S01]  /*a570*/  FADD R134, R134, R103 ;  /* 0x0000006786867221 */ /* 0x000fe20000000000 */
[----:B------:R-:W-:Y:S01]  /*a580*/  FADD R103, R14, R85 ;  /* 0x000000550e677221 */ /* 0x000fe20000000000 */
[----:B------:R-:W-:Y:S01]  /*a590*/  FADD R199, R199, R202 ;  /* 0x000000cac7c77221 */ /* 0x000fe20000000000 */
[----:B------:R-:W1:Y:S01]  /*a5a0*/  MUFU.EX2 R110, R110 ;  /* 0x0000006e006e7308 */ /* 0x000e620000000800 */
[----:B---3--:R-:W-:Y:S01]  /*a5b0*/  @!P3 FMUL R114, R114, R114 ;  /* 0x000000727272b220 */ /* 0x008fe20000400000 */
[----:B------:R-:W-:Y:S01]  /*a5c0*/  FSETP.GEU.AND P3, PT, R144, -126, PT ;  /* 0xc2fc00009000780b */ /* 0x000fe20003f6e000 */
[----:B------:R-:W-:Y:S01]  /*a5d0*/  FADD R136, R136, R103 ;  /* 0x0000006788887221 */ /* 0x000fe20000000000 */
[----:B------:R-:W-:Y:S01]  /*a5e0*/  @!P5 FMUL R139, R139, 0.5 ;  /* 0x3f0000008b8bd820 */ /* 0x000fe20000400000 */
[----:B------:R-:W-:Y:S01]  /*a5f0*/  FADD R103, R44, R89 ;  /* 0x000000592c677221 */ /* 0x000fe20000000000 */
[----:B------:R-:W-:Y:S01]  /*a600*/  FADD R202, R116, R99 ;  /* 0x0000006374ca7221 */ /* 0x000fe20000000000 */
[----:B------:R-:W-:Y:S01]  /*a610*/  FADD R127, R127, R130 ;  /* 0x000000827f7f7221 */ /* 0x000fe20000000000 */
[----:B------:R3:W4:Y:S01]  /*a620*/  MUFU.EX2 R118, R139 ;  /* 0x0000008b00767308 */ /* 0x0007220000000800 */
[----:B------:R-:W-:Y:S01]  /*a630*/  FADD R140, R140, R103 ;  /* 0x000000678c8c7221 */ /* 0x000fe20000000000 */
[----:B--2---:R-:W-:Y:S01]  /*a640*/  @!P2 FMUL R106, R106, R106 ;  /* 0x0000006a6a6aa220 */ /* 0x004fe20000400000 */
[----:B------:R-:W-:Y:S01]  /*a650*/  FSETP.GEU.AND P2, PT, R30, -126, PT ;  /* 0xc2fc00001e00780b */ /* 0x000fe20003f4e000 */
[----:B------:R-:W-:Y:S01]  /*a660*/  FADD R134, R134, R135 ;  /* 0x0000008786867221 */ /* 0x000fe20000000000 */
[----:B------:R-:W-:Y:S01]  /*a670*/  FADD R136, R136, R137 ;  /* 0x0000008988887221 */ /* 0x000fe20000000000 */
[----:B------:R-:W-:Y:S01]  /*a680*/  F2FP.F16.F32.PACK_AB R44, R44, R45 ;  /* 0x0000002d2c2c723e */ /* 0x000fe200000000ff */
[----:B------:R-:W-:Y:S01]  /*a690*/  @!P3 FMUL R144, R144, 0.5 ;  /* 0x3f0000009090b820 */ /* 0x000fe20000400000 */
[----:B------:R2:W5:Y:S01]  /*a6a0*/  MUFU.EX2 R9, R138 ;  /* 0x0000008a00097308 */ /* 0x0005620000000800 */
[----:B-1----:R-:W-:Y:S01]  /*a6b0*/  @!P6 FMUL R110, R110, R110 ;  /* 0x0000006e6e6ee220 */ /* 0x002fe20000400000 */
[----:B------:R-:W-:Y:S01]  /*a6c0*/  FSETP.GEU.AND P6, PT, R142, -126, PT ;  /* 0xc2fc00008e00780b */ /* 0x000fe20003fce000 */
[----:B---3--:R-:W-:Y:S01]  /*a6d0*/  FADD R139, R37, R22 ;  /* 0x00000016258b7221 */ /* 0x008fe20000000000 */
[----:B------:R-:W-:-:S02]  /*a6e0*/  F2FP.F16.F32.PACK_AB R25, R113, R34 ;  /* 0x000000227119723e */ /* 0x000fc400000000ff */
[----:B------:R-:W-:Y:S01]  /*a6f0*/  F2FP.F16.F32.PACK_AB R33, R117, R38 ;  /* 0x000000267521723e */ /* 0x000fe200000000ff */
[----:B------:R-:W-:Y:S01]  /*a700*/  FADD R139, R139, R126 ;  /* 0x0000007e8b8b7221 */ /* 0x000fe20000000000 */
[----:B------:R-:W1:Y:S01]  /*a710*/  MUFU.EX2 R103, R144 ;  /* 0x0000009000677308 */ /* 0x000e620000000800 */
[----:B----4-:R-:W-:Y:S01]  /*a720*/  @!P5 FMUL R118, R118, R118 ;  /* 0x000000767676d220 */ /* 0x010fe20000400000 */
[----:B------:R-:W-:Y:S01]  /*a730*/  FSETP.GEU.AND P5, PT, R149, -126, PT ;  /* 0xc2fc00009500780b */ /* 0x000fe20003fae000 */
[----:B------:R-:W-:Y:S01]  /*a740*/  FADD R126, R52, R105 ;  /* 0x00000069347e7221 */ /* 0x000fe20000000000 */
[----:B--2---:R-:W-:Y:S01]  /*a750*/  FADD R138, R24, R61 ;  /* 0x0000003d188a7221 */ /* 0x004fe20000000000 */
[----:B------:R-:W-:Y:S01]  /*a760*/  @!P2 FMUL R30, R30, 0.5 ;  /* 0x3f0000001e1ea820 */ /* 0x000fe20000400000 */
[----:B------:R-:W-:Y:S01]  /*a770*/  F2FP.F16.F32.PACK_AB R52, R52, R53 ;  /* 0x000000353434723e */ /* 0x000fe200000000ff */
[----:B------:R-:W-:Y:S01]  /*a780*/  @!P6 FMUL R142, R142, 0.5 ;  /* 0x3f0000008e8ee820 */ /* 0x000fe20000400000 */
[----:B------:R-:W-:Y:S01]  /*a790*/  FADD R141, R141, R126 ;  /* 0x0000007e8d8d7221 */ /* 0x000fe20000000000 */
[----:B-----5:R-:W-:Y:S01]  /*a7a0*/  @!P4 FMUL R9, R9, R9 ;  /* 0x000000090909c220 */ /* 0x020fe20000400000 */
[----:B------:R-:W-:Y:S01]  /*a7b0*/  FSETP.GEU.AND P4, PT, R146, -126, PT ;  /* 0xc2fc00009200780b */ /* 0x000fe20003f8e000 */
[----:B------:R-:W-:Y:S01]  /*a7c0*/  FADD R126, R17, R10 ;  /* 0x0000000a117e7221 */ /* 0x000fe20000000000 */
[----:B------:R-:W-:Y:S01]  /*a7d0*/  FADD R138, R138, R107 ;  /* 0x0000006b8a8a7221 */ /* 0x000fe20000000000 */
[----:B------:R2:W3:Y:S01]  /*a7e0*/  MUFU.EX2 R122, R142 ;  /* 0x0000008e007a7308 */ /* 0x0004e20000000800 */
[----:B------:R-:W-:Y:S01]  /*a7f0*/  FADD R107, R192, R93 ;  /* 0x0000005dc06b7221 */ /* 0x000fe20000000000 */
[----:B------:R-:W-:Y:S01]  /*a800*/  @!P5 FMUL R149, R149, 0.5 ;  /* 0x3f0000009595d820 */ /* 0x000fe20000400000 */
[----:B------:R-:W-:Y:S01]  /*a810*/  FADD R145, R145, R126 ;  /* 0x0000007e91917221 */ /* 0x000fe20000000000 */
[----:B-1----:R-:W-:Y:S01]  /*a820*/  @!P3 FMUL R103, R103, R103 ;  /* 0x000000676767b220 */ /* 0x002fe20000400000 */
[----:B------:R-:W-:Y:S01]  /*a830*/  FSETP.GEU.AND P3, PT, R111, -126, PT ;  /* 0xc2fc00006f00780b */ /* 0x000fe20003f6e000 */
[----:B------:R-:W-:Y:S01]  /*a840*/  FADD R144, R11, R20 ;  /* 0x000000140b907221 */ /* 0x000fe20000000000 */
[----:B------:R-:W-:Y:S01]  /*a850*/  FADD R128, R54, R9 ;  /* 0x0000000936807221 */ /* 0x000fe20000000000 */
[----:B------:R1:W4:Y:S01]  /*a860*/  MUFU.EX2 R126, R149 ;  /* 0x00000095007e7308 */ /* 0x0003220000000800 */
[----:B--2---:R-:W-:Y:S01]  /*a870*/  FADD R142, R196, R65 ;  /* 0x00000041c48e7221 */ /* 0x004fe20000000000 */
[----:B------:R-:W-:Y:S01]  /*a880*/  @!P4 FMUL R146, R146, 0.5 ;  /* 0x3f0000009292c820 */ /* 0x000fe20000400000 */
[----:B------:R-:W-:Y:S01]  /*a890*/  FADD R144, R144, R147 ;  /* 0x0000009390907221 */ /* 0x000fe20000000000 */
[----:B------:R-:W-:Y:S01]  /*a8a0*/  FADD R147, R38, R71 ;  /* 0x0000004726937221 */ /* 0x000fe20000000000 */
[----:B------:R-:W-:Y:S01]  /*a8b0*/  FADD R142, R142, R107 ;  /* 0x0000006b8e8e7221 */ /* 0x000fe20000000000 */
[----:B------:R-:W-:Y:S01]  /*a8c0*/  FADD R205, R82, R103 ;  /* 0x0000006752cd7221 */ /* 0x000fe20000000000 */
[----:B------:R-:W-:Y:S01]  /*a8d0*/  FADD R138, R138, R139 ;  /* 0x0000008b8a8a7221 */ /* 0x000fe20000000000 */
[----:B------:R2:W5:Y:S01]  /*a8e0*/  MUFU.EX2 R107, R146 ;  /* 0x00000092006b7308 */ /* 0x0005620000000800 */
[----:B---3--:R-:W-:Y:S01]  /*a8f0*/  @!P6 FMUL R122, R122, R122 ;  /* 0x0000007a7a7ae220 */ /* 0x008fe20000400000 */
[----:B------:R-:W-:Y:S01]  /*a900*/  FSETP.GEU.AND P6, PT, R119, -126, PT ;  /* 0xc2fc00007700780b */ /* 0x000fe20003fce000 */
[----:B------:R-:W-:Y:S01]  /*a910*/  @!P3 FMUL R111, R111, 0.5 ;  /* 0x3f0000006f6fb820 */ /* 0x000fe20000400000 */
[----:B------:R-:W-:Y:S01]  /*a920*/  FADD R147, R147, R128 ;  /* 0x0000008093937221 */ /* 0x000fe20000000000 */
[----:B-1----:R-:W-:Y:S01]  /*a930*/  FADD R149, R117, R98 ;  /* 0x0000006275957221 */ /* 0x002fe20000000000 */
[----:B------:R-:W-:Y:S01]  /*a940*/  FADD R128, R133, R118 ;  /* 0x0000007685807221 */ /* 0x000fe20000000000 */
[----:B------:R-:W-:Y:S01]  /*a950*/  FADD R201, R55, R122 ;  /* 0x0000007a37c97221 */ /* 0x000fe20000000000 */
[----:B------:R-:W-:Y:S01]  /*a960*/  MUFU.EX2 R30, R30 ;  /* 0x0000001e001e7308 */ /* 0x000fe20000000800 */
[----:B----4-:R-:W-:Y:S01]  /*a970*/  @!P5 FMUL R126, R126, R126 ;  /* 0x0000007e7e7ed220 */ /* 0x010fe20000400000 */
[----:B------:R-:W-:Y:S01]  /*a980*/  FSETP.GEU.AND P5, PT, R115, -126, PT ;  /* 0xc2fc00007300780b */ /* 0x000fe20003fae000 */
[----:B--2---:R-:W-:Y:S01]  /*a990*/  FADD R146, R26, R63 ;  /* 0x0000003f1a927221 */ /* 0x004fe20000000000 */
[----:B------:R-:W-:Y:S01]  /*a9a0*/  FADD R149, R149, R128 ;  /* 0x0000008095957221 */ /* 0x000fe20000000000 */
[----:B------:R-:W-:Y:S01]  /*a9b0*/  FADD R128, R46, R83 ;  /* 0x000000532e807221 */ /* 0x000fe20000000000 */
[----:B------:R-:W-:Y:S01]  /*a9c0*/  FADD R200, R200, R201 ;  /* 0x000000c9c8c87221 */ /* 0x000fe20000000000 */
[----:B------:R-:W-:Y:S01]  /*a9d0*/  @!P6 FMUL R119, R119, 0.5 ;  /* 0x3f0000007777e820 */ /* 0x000fe20000400000 */
[----:B------:R-:W1:Y:S01]  /*a9e0*/  MUFU.EX2 R111, R111 ;  /* 0x0000006f006f7308 */ /* 0x000e620000000800 */
[----:B-----5:R-:W-:Y:S01]  /*a9f0*/  @!P4 FMUL R107, R107, R107 ;  /* 0x0000006b6b6bc220 */ /* 0x020fe20000400000 */
[----:B------:R-:W-:Y:S01]  /*aa00*/  FSETP.GEU.AND P4, PT, R150, -126, PT ;  /* 0xc2fc00009600780b */ /* 0x000fe20003f8e000 */
[----:B------:R-:W-:Y:S01]  /*aa10*/  FADD R146, R146, R151 ;  /* 0x0000009792927221 */ /* 0x000fe20000000000 */
[----:B------:R-:W-:Y:S01]  /*aa20*/  FADD R151, R31, R62 ;  /* 0x0000003e1f977221 */ /* 0x000fe20000000000 */
[----:B------:R-:W-:Y:S01]  /*aa30*/  FADD R201, R34, R67 ;  /* 0x0000004322c97221 */ /* 0x000fe20000000000 */
[----:B------:R-:W-:Y:S01]  /*aa40*/  FADD R206, R58, R107 ;  /* 0x0000006b3ace7221 */ /* 0x000fe20000000000 */
[----:B------:R-:W-:Y:S01]  /*aa50*/  @!P5 FMUL R115, R115, 0.5 ;  /* 0x3f0000007373d820 */ /* 0x000fe20000400000 */
[----:B------:R-:W-:Y:S01]  /*aa60*/  FADD R151, R151, R128 ;  /* 0x0000008097977221 */ /* 0x000fe20000000000 */
[----:B------:R-:W2:Y:S01]  /*aa70*/  MUFU.EX2 R119, R119 ;  /* 0x0000007700777308 */ /* 0x000ea20000000800 */
[----:B------:R-:W-:Y:S01]  /*aa80*/  FADD R202, R202, R205 ;  /* 0x000000cdcaca7221 */ /* 0x000fe20000000000 */
[----:B------:R-:W-:Y:S01]  /*aa90*/  FADD R201, R201, R204 ;  /* 0x000000ccc9c97221 */ /* 0x000fe20000000000 */
[----:B------:R-:W-:Y:S01]  /*aaa0*/  FADD R210, R203, R206 ;  /* 0x000000cecbd27221 */ /* 0x000fe20000000000 */
[----:B------:R-:W-:Y:S01]  /*aab0*/  FADD R205, R129, R110 ;  /* 0x0000006e81cd7221 */ /* 0x000fe20000000000 */
[----:B------:R-:W-:Y:S01]  /*aac0*/  FADD R204, R121, R102 ;  /* 0x0000006679cc7221 */ /* 0x000fe20000000000 */
[----:B------:R-:W-:Y:S01]  /*aad0*/  @!P4 FMUL R150, R150, 0.5 ;  /* 0x3f0000009696c820 */ /* 0x000fe20000400000 */
[----:B------:R-:W-:Y:S01]  /*aae0*/  FADD R207, R87, R126 ;  /* 0x0000007e57cf7221 */ /* 0x000fe20000000000 */
        /* <DEDUP_REMOVED lines=8> */
[----:B------:R1:W4:Y:S01]  /*ab70*/  MUFU.EX2 R128, R150 ;  /* 0x0000009600807308 */ /* 0x0003220000000800 */
[----:B--2---:R-:W-:Y:S01]  /*ab80*/  @!P6 FMUL R119, R119, R119 ;  /* 0x000000777777e220 */ /* 0x004fe20000400000 */
[----:B------:R-:W-:Y:S01]  /*ab90*/  FADD R211, R204, R207 ;  /* 0x000000cfccd37221 */ /* 0x000fe20000000000 */
[----:B------:R-:W-:Y:S01]  /*aba0*/  FADD R209, R203, R206 ;  /* 0x000000cecbd17221 */ /* 0x000fe20000000000 */
[----:B------:R-:W-:Y:S01]  /*abb0*/  FADD R203, R43, R106 ;  /* 0x0000006a2bcb7221 */ /* 0x000fe20000000000 */
[----:B------:R-:W-:Y:S01]  /*abc0*/  FADD R204, R120, R119 ;  /* 0x0000007778cc7221 */ /* 0x000fe20000000000 */
[----:B------:R-:W-:Y:S01]  /*abd0*/  FADD R127, R127, R138 ;  /* 0x0000008a7f7f7221 */ /* 0x000fe20000000000 */
[----:B------:R-:W-:Y:S01]  /*abe0*/  @!P3 FMUL R123, R123, 0.5 ;  /* 0x3f0000007b7bb820 */ /* 0x000fe20000400000 */
[----:B------:R-:W-:Y:S01]  /*abf0*/  FADD R131, R131, R140 ;  /* 0x0000008c83837221 */ /* 0x000fe20000000000 */
[----:B-1----:R-:W-:Y:S01]  /*ac00*/  FADD R150, R113, R94 ;  /* 0x0000005e71967221 */ /* 0x002fe20000000000 */
[----:B---3--:R-:W-:Y:S01]  /*ac10*/  @!P5 FMUL R115, R115, R115 ;  /* 0x000000737373d220 */ /* 0x008fe20000400000 */
[----:B------:R-:W-:Y:S01]  /*ac20*/  FADD R134, R134, R143 ;  /* 0x0000008f86867221 */ /* 0x000fe20000000000 */
[----:B------:R-:W-:Y:S01]  /*ac30*/  FADD R136, R136, R145 ;  /* 0x0000009188887221 */ /* 0x000fe20000000000 */
[----:B------:R-:W-:Y:S01]  /*ac40*/  FADD R208, R150, R205 ;  /* 0x000000cd96d07221 */ /* 0x000fe20000000000 */
[----:B------:R-:W-:Y:S01]  /*ac50*/  FADD R150, R112, R95 ;  /* 0x0000005f70967221 */ /* 0x000fe20000000000 */
[----:B------:R-:W-:Y:S01]  /*ac60*/  FADD R205, R70, R111 ;  /* 0x0000006f46cd7221 */ /* 0x000fe20000000000 */
[----:B------:R-:W-:Y:S01]  /*ac70*/  FADD R207, R86, R115 ;  /* 0x0000007356cf7221 */ /* 0x000fe20000000000 */
[----:B----4-:R-:W-:Y:S01]  /*ac80*/  @!P4 FMUL R128, R128, R128 ;  /* 0x000000808080c220 */ /* 0x010fe20000400000 */
[----:B------:R-:W1:Y:S01]  /*ac90*/  MUFU.EX2 R123, R123 ;  /* 0x0000007b007b7308 */ /* 0x000e620000000800 */
        /* <DEDUP_REMOVED lines=15> */
[----:B------:R-:W-:Y:S01]  /*ad90*/  @!P2 FMUL R30, R30, R30 ;  /* 0x0000001e1e1ea220 */ /* 0x000fe20000400000 */
[----:B------:R-:W-:Y:S01]  /*ada0*/  FADD R146, R146, R201 ;  /* 0x000000c992927221 */ /* 0x000fe20000000000 */
[----:B------:R-:W-:Y:S01]  /*adb0*/  FADD R148, R148, R211 ;  /* 0x000000d394947221 */ /* 0x000fe20000000000 */
[----:B------:R-:W-:Y:S01]  /*adc0*/  FADD R199, R199, R150 ;  /* 0x00000096c7c77221 */ /* 0x000fe20000000000 */
[----:B------:R-:W-:Y:S01]  /*add0*/  FADD R151, R151, R206 ;  /* 0x000000ce97977221 */ /* 0x000fe20000000000 */
[----:B------:R-:W-:Y:S01]  /*ade0*/  FFMA R3, R30, R3, R127 ;  /* 0x000000031e037223 */ /* 0x000fe2000000007f */
[-C--:B------:R-:W-:Y:S01]  /*adf0*/  FMUL R184, R184, R30.reuse ;  /* 0x0000001eb8b87220 */ /* 0x080fe20000400000 */
        /* <DEDUP_REMOVED lines=18> */
[----:B------:R-:W-:Y:S01]  /*af20*/  FMUL R157, R157, R30 ;  /* 0x0000001e9d9d7220 */ /* 0x000fe20000400000 */
[----:B------:R-:W-:Y:S01]  /*af30*/  F2FP.F16.F32.PACK_AB R30, R29, R198 ;  /* 0x000000c61d1e723e */ /* 0x000fe200000000ff */
[----:B------:R-:W-:Y:S01]  /*af40*/  FADD R199, R148, R199 ;  /* 0x000000c794c77221 */ /* 0x000fe20000000000 */
[----:B------:R-:W-:Y:S01]  /*af50*/  F2FP.F16.F32.PACK_AB R29, R27, R26 ;  /* 0x0000001a1b1d723e */ /* 0x000fe200000000ff */
[----:B------:R-:W-:Y:S01]  /*af60*/  FADD R146, R146, R151 ;  /* 0x0000009792927221 */ /* 0x000fe20000000000 */
[----:B------:R-:W-:Y:S01]  /*af70*/  F2FP.F16.F32.PACK_AB R26, R11, R196 ;  /* 0x000000c40b1a723e */ /* 0x000fe200000000ff */
[----:B-1----:R-:W-:Y:S01]  /*af80*/  @!P3 FMUL R123, R123, R123 ;  /* 0x0000007b7b7bb220 */ /* 0x002fe20000400000 */
[----:B------:R-:W-:Y:S01]  /*af90*/  SHF.L.U32 R11, R6, 0x1f, RZ ;  /* 0x0000001f060b7819 */ /* 0x000fe200000006ff */
[----:B------:R-:W-:Y:S01]  /*afa0*/  FADD R146, R146, R199 ;  /* 0x000000c792927221 */ /* 0x000fe20000000000 */
[----:B------:R-:W-:Y:S01]  /*afb0*/  F2FP.F16.F32.PACK_AB R27, R112, R35 ;  /* 0x00000023701b723e */ /* 0x000fe200000000ff */
[----:B------:R-:W-:Y:S01]  /*afc0*/  FMUL R186, R186, R123 ;  /* 0x0000007bbaba7220 */ /* 0x000fe20000400000 */
[----:B------:R-:W-:Y:S01]  /*afd0*/  F2FP.F16.F32.PACK_AB R51, R82, R55 ;  /* 0x000000375233723e */ /* 0x000fe200000000ff */
[----:B------:R1:W2:Y:S01]  /*afe0*/  SYNCS.PHASECHK.TRANS64.TRYWAIT P2, [UR10+0x37000], R11 ;  /* 0x0370000bff0075a7 */ /* 0x0002a2000804014a */
[----:B------:R-:W-:Y:S01]  /*aff0*/  F2FP.F16.F32.PACK_AB R53, R87, R58 ;  /* 0x0000003a5735723e */ /* 0x000fe200000000ff */
[----:B------:R-:W-:Y:S01]  /*b000*/  FFMA R2, R123, R2, R146 ;  /* 0x000000027b027223 */ /* 0x000fe20000000092 */
[----:B------:R-:W-:Y:S01]  /*b010*/  F2FP.F16.F32.PACK_AB R35, R116, R39 ;  /* 0x000000277423723e */ /* 0x000fe200000000ff */
[----:B------:R-:W-:Y:S01]  /*b020*/  FMUL R187, R187, R123 ;  /* 0x0000007bbbbb7220 */ /* 0x000fe20000400000 */
[----:B------:R-:W-:Y:S01]  /*b030*/  F2FP.F16.F32.PACK_AB R55, R86, R59 ;  /* 0x0000003b5637723e */ /* 0x000fe200000000ff */
[----:B------:R-:W-:Y:S01]  /*b040*/  FMUL R190, R190, R123 ;  /* 0x0000007bbebe7220 */ /* 0x000fe20000400000 */
[----:B------:R-:W-:Y:S01]  /*b050*/  F2FP.F16.F32.PACK_AB R58, R18, R69 ;  /* 0x00000045123a723e */ /* 0x000fe200000000ff */
[----:B------:R-:W-:Y:S01]  /*b060*/  FMUL R191, R191, R123 ;  /* 0x0000007bbfbf7220 */ /* 0x000fe20000400000 */
[----:B------:R-:W-:Y:S01]  /*b070*/  F2FP.F16.F32.PACK_AB R39, R120, R43 ;  /* 0x0000002b7827723e */ /* 0x000fe200000000ff */
[-C--:B------:R-:W-:Y:S01]  /*b080*/  FMUL R178, R178, R123.reuse ;  /* 0x0000007bb2b27220 */ /* 0x080fe20000400000 */
[----:B------:R-:W-:Y:S01]  /*b090*/  F2FP.F16.F32.PACK_AB R59, R91, R62 ;  /* 0x0000003e5b3b723e */ /* 0x000fe200000000ff */
[----:B------:R-:W-:Y:S01]  /*b0a0*/  FMUL R179, R179, R123 ;  /* 0x0000007bb3b37220 */ /* 0x000fe20000400000 */
[----:B------:R-:W-:Y:S01]  /*b0b0*/  F2FP.F16.F32.PACK_AB R61, R94, R67 ;  /* 0x000000435e3d723e */ /* 0x000fe200000000ff */
[----:B------:R-:W-:Y:S01]  /*b0c0*/  FMUL R182, R182, R123 ;  /* 0x0000007bb6b67220 */ /* 0x000fe20000400000 */
[----:B------:R-:W-:Y:S01]  /*b0d0*/  F2FP.F16.F32.PACK_AB R69, R98, R71 ;  /* 0x000000476245723e */ /* 0x000fe200000000ff */
[-C--:B------:R-:W-:Y:S01]  /*b0e0*/  FMUL R183, R183, R123.reuse ;  /* 0x0000007bb7b77220 */ /* 0x080fe20000400000 */
[----:B------:R-:W-:Y:S01]  /*b0f0*/  F2FP.F16.F32.PACK_AB R37, R121, R42 ;  /* 0x0000002a7925723e */ /* 0x000fe200000000ff */
[-C--:B------:R-:W-:Y:S01]  /*b100*/  FMUL R170, R170, R123.reuse ;  /* 0x0000007baaaa7220 */ /* 0x080fe20000400000 */
[----:B------:R-:W-:Y:S01]  /*b110*/  F2FP.F16.F32.PACK_AB R43, R125, R46 ;  /* 0x0000002e7d2b723e */ /* 0x000fe200000000ff */
[-C--:B------:R-:W-:Y:S01]  /*b120*/  FMUL R171, R171, R123.reuse ;  /* 0x0000007babab7220 */ /* 0x080fe20000400000 */
        /* <DEDUP_REMOVED lines=14> */
[-C--:B------:R-:W-:Y:S01]  /*b210*/  FMUL R155, R155, R123.reuse ;  /* 0x0000007b9b9b7220 */ /* 0x080fe20000400000 */
[-C--:B------:R-:W-:Y:S01]  /*b220*/  FMUL R158, R158, R123.reuse ;  /* 0x0000007b9e9e7220 */ /* 0x080fe20000400000 */
[----:B------:R-:W-:Y:S01]  /*b230*/  FMUL R159, R159, R123 ;  /* 0x0000007b9f9f7220 */ /* 0x000fe20000400000 */
        /* <DEDUP_REMOVED lines=21> */
[----:B------:R-:W-:Y:S01]  /*b390*/  F2FP.F16.F32.PACK_AB R106, R10, R109 ;  /* 0x0000006d0a6a723e */ /* 0x000fe200000000ff */
[----:B-12---:R-:W-:Y:S06]  /*b3a0*/  @!P0 BRA `(.L_x_27) ;  /* 0x0000000000048947 */ /* 0x006fec0003800000 */
[----:B------:R-:W-:Y:S01]  /*b3b0*/  BPT.TRAP 0x1 ;  /* 0x000000040000795c */ /* 0x000fe20000300000 */
.L_x_27:
[----:B------:R-:W-:Y:S05]  /*b3c0*/  @P2 BRA `(.L_x_28) ;  /* 0x0000000000082947 */ /* 0x000fea0003800000 */
[----:B------:R-:W1:Y:S02]  /*b3d0*/  SYNCS.PHASECHK.TRANS64.TRYWAIT P2, [UR10+0x37000], R11 ;  /* 0x0370000bff0075a7 */ /* 0x000e64000804014a */
[----:B-1----:R-:W-:Y:S05]  /*b3e0*/  @!P2 BRA `(.L_x_29) ;  /* 0x000000500024a947 */ /* 0x002fea0003800000 */
.L_x_28:
[----:B------:R-:W-:Y:S01]  /*b3f0*/  UIMAD UR10, UR7, 0xa00, UR5 ;  /* 0x00000a00070a78a4 */ /* 0x000fe2000f8e0205 */
[----:B------:R-:W-:Y:S01]  /*b400*/  WARPGROUP.ARRIVE ;  /* 0x00000000000079c5 */ /* 0x000fe20000000000 */
[----:B------:R-:W-:Y:S01]  /*b410*/  UMOV UR11, 0xc0000010 ;  /* 0xc0000010000b7882 */ /* 0x000fe20000000000 */
[----:B------:R-:W-:Y:S01]  /*b420*/  UMOV UR15, 0xc0000010 ;  /* 0xc0000010000f7882 */ /* 0x000fe20000000000 */
[----:B------:R-:W-:Y:S01]  /*b430*/  UIADD3 UR14, UR10, 0x200, URZ ;  /* 0x000002000a0e7890 */ /* 0x000fe2000fffe03f */
[----:B------:R-:W-:Y:S01]  /*b440*/  F2FP.F16.F32.PACK_AB R107, R115, R128 ;  /* 0x00000080736b723e */ /* 0x000fe200000000ff */
[----:B------:R-:W-:Y:S01]  /*b450*/  UIADD3 UR18, UR10, 0x400, URZ ;  /* 0x000004000a127890 */ /* 0x000fe2000fffe03f */
[----:B------:R-:W-:Y:S02]  /*b460*/  UMOV UR19, 0xc0000010 ;  /* 0xc000001000137882 */ /* 0x000fe40000000000 */
[----:B------:R-:W-:Y:S01]  /*b470*/  HGMMA.64x16x16.F32 R184, R28, gdesc[UR8].tnspB, R184, gsb0 ;  /* 0x402000081cb87df0 */ /* 0x000fe200080008b8 */
[----:B------:R-:W-:Y:S01]  /*b480*/  UIADD3 UR22, UR10, 0x600, URZ ;  /* 0x000006000a167890 */ /* 0x000fe2000fffe03f */
[----:B------:R-:W-:Y:S01]  /*b490*/  UMOV UR23, 0xc0000010 ;  /* 0xc000001000177882 */ /* 0x000fe20000000000 */
[----:B------:R-:W-:Y:S01]  /*b4a0*/  UIADD3 UR26, UR10, 0x800, URZ ;  /* 0x000008000a1a7890 */ /* 0x000fe2000fffe03f */
[----:B------:R-:W-:Y:S01]  /*b4b0*/  UMOV UR27, 0xc0000010 ;  /* 0xc0000010001b7882 */ /* 0x000fe20000000000 */
[----:B------:R-:W-:Y:S01]  /*b4c0*/  UMOV UR11, 0xc0000010 ;  /* 0xc0000010000b7882 */ /* 0x000fe20000000000 */
[----:B------:R-:W-:-:S02]  /*b4d0*/  WARPGROUP.DEPBAR.LE gsb0, 0x0 ;  /* 0x00008000000079c5 */ /* 0x000fc40000010000 */
        /* <DEDUP_REMOVED lines=369> */
[----:B------:R-:W-:Y:S01]  /*cbf0*/  UIADD3 UR10, UR10, 0x9e0, URZ ;  /* 0x000009e00a0a7890 */ /* 0x000fe2000fffe03f */
        /* <DEDUP_REMOVED lines=18> */
.L_x_30:
[----:B------:R-:W-:-:S04]  /*cd20*/  ULEA UR10, UR4, UR36, 0x3 ;  /* 0x00000024040a7291 */ /* 0x000fc8000f8e183f */
[----:B------:R-:W-:-:S04]  /*cd30*/  UIADD3 UR10, UR10, 0x37028, URZ ;  /* 0x000370280a0a7890 */ /* 0x000fc8000fffe03f */
[----:B------:R-:W-:-:S09]  /*cd40*/  UPRMT UR10, URZ, 0x654, UR10 ;  /* 0x000006543f0a7896 */ /* 0x000fd2000800000a */
[----:B------:R-:W-:Y:S01]  /*cd50*/  SYNCS.ARRIVE.TRANS64.RED.A1T0 RZ, [UR10], RZ ;  /* 0x000000ffffff79a7 */ /* 0x000fe2000810040a */
[----:B------:R-:W-:Y:S05]  /*cd60*/  @P1 BRA `(.L_x_31) ;  /* 0x0000000000041947 */ /* 0x000fea0003800000 */
[----:B------:R-:W-:Y:S01]  /*cd70*/  BPT.TRAP 0x1 ;  /* 0x000000040000795c */ /* 0x000fe20000300000 */
.L_x_31:
[----:B------:R-:W-:-:S04]  /*cd80*/  UIADD3 UR4, UR4, 0x1, URZ ;  /* 0x0000000104047890 */ /* 0x000fc8000fffe03f */
[----:B------:R-:W-:-:S04]  /*cd90*/  UISETP.NE.AND UP0, UPT, UR4, 0x5, UPT ;  /* 0x000000050400788c */ /* 0x000fc8000bf05270 */
[----:B------:R-:W-:Y:S01]  /*cda0*/  USEL UR10, UR4, URZ, UP0 ;  /* 0x0000003f040a7287 */ /* 0x000fe20008000000 */
[----:B------:R-:W-:Y:S11]  /*cdb0*/  @!P0 BRA `(.L_x_32) ;  /* 0x0000000000048947 */ /* 0x000ff60003800000 */
[----:B------:R-:W-:Y:S01]  /*cdc0*/  BPT.TRAP 0x1 ;  /* 0x000000040000795c */ /* 0x000fe20000300000 */
.L_x_32:
[----:B------:R-:W-:-:S04]  /*cdd0*/  ULEA UR4, UR10, UR36, 0x3 ;  /* 0x000000240a047291 */ /* 0x000fc8000f8e183f */
[----:B------:R-:W-:-:S04]  /*cde0*/  UIADD3 UR4, UR4, 0x37028, URZ ;  /* 0x0003702804047890 */ /* 0x000fc8000fffe03f */
[----:B------:R-:W-:-:S09]  /*cdf0*/  UPRMT UR4, URZ, 0x654, UR4 ;  /* 0x000006543f047896 */ /* 0x000fd20008000004 */
[----:B------:R-:W-:Y:S01]  /*ce00*/  SYNCS.ARRIVE.TRANS64.RED.A1T0 RZ, [UR4], RZ ;  /* 0x000000ffffff79a7 */ /* 0x000fe20008100404 */
[----:B------:R-:W-:Y:S05]  /*ce10*/  @P1 BRA `(.L_x_33) ;  /* 0x0000000000041947 */ /* 0x000fea0003800000 */
[----:B------:R-:W-:Y:S01]  /*ce20*/  BPT.TRAP 0x1 ;  /* 0x000000040000795c */ /* 0x000fe20000300000 */
.L_x_33:
[----:B------:R-:W-:Y:S01]  /*ce30*/  UIADD3 UR7, UR7, 0x1, URZ ;  /* 0x0000000107077890 */ /* 0x000fe2000fffe03f */
[C---:B------:R-:W-:Y:S01]  /*ce40*/  ISETP.GT.AND P2, PT, R5.reuse, 0x2, PT ;  /* 0x000000020500780c */ /* 0x040fe20003f44270 */
[----:B------:R-:W-:Y:S01]  /*ce50*/  UIADD3 UR4, UR10, 0x1, URZ ;  /* 0x000000010a047890 */ /* 0x000fe2000fffe03f */
[----:B------:R-:W-:Y:S01]  /*ce60*/  IADD3 R5, R5, -0x1, RZ ;  /* 0xffffffff05057810 */ /* 0x000fe20007ffe0ff */
[----:B------:R-:W-:Y:S01]  /*ce70*/  UISETP.NE.AND UP2, UPT, UR7, 0x5, UPT ;  /* 0x000000050700788c */ /* 0x000fe2000bf45270 */
[----:B------:R-:W-:Y:S01]  /*ce80*/  MOV R9, R0 ;  /* 0x0000000000097202 */ /* 0x000fe20000000f00 */
[----:B------:R-:W-:Y:S01]  /*ce90*/  UISETP.NE.AND UP0, UPT, UR4, 0x5, UPT ;  /* 0x000000050400788c */ /* 0x000fe2000bf05270 */
[----:B------:R-:W-:Y:S01]  /*cea0*/  MOV R7, R4 ;  /* 0x0000000400077202 */ /* 0x000fe20000000f00 */
[----:B------:R-:W-:Y:S02]  /*ceb0*/  USEL UR10, URZ, 0x1, UP2 ;  /* 0x000000013f0a7887 */ /* 0x000fe40009000000 */
[----:B------:R-:W-:-:S02]  /*cec0*/  USEL UR4, UR4, URZ, UP0 ;  /* 0x0000003f04047287 */ /* 0x000fc40008000000 */
[----:B------:R-:W-:Y:S02]  /*ced0*/  USEL UR7, UR7, URZ, UP2 ;  /* 0x0000003f07077287 */ /* 0x000fe40009000000 */
[----:B------:R-:W-:Y:S01]  /*cee0*/  LOP3.LUT R6, R6, UR10, RZ, 0x3c, !PT ;  /* 0x0000000a06067c12 */ /* 0x000fe2000f8e3cff */
[----:B------:R-:W-:Y:S09]  /*cef0*/  @P2 BRA `(.L_x_34) ;  /* 0xffffffa000702947 */ /* 0x000ff2000383ffff */
.L_x_23:
[----:B------:R-:W2:Y:S01]  /*cf00*/  SHFL.BFLY PT, R6, R3, 0x1, 0x1f ;  /* 0x0c201f0003067f89 */ /* 0x000ea200000e0000 */
[----:B------:R-:W-:Y:S01]  /*cf10*/  BSSY B0, `(.L_x_35) ;  /* 0x0000024000007945 */ /* 0x000fe20003800000 */
[----:B------:R-:W-:Y:S02]  /*cf20*/  MOV R9, 0x7f800000 ;  /* 0x7f80000000097802 */ /* 0x000fe40000000f00 */
[----:B------:R-:W3:Y:S01]  /*cf30*/  SHFL.BFLY PT, R5, R2, 0x1, 0x1f ;  /* 0x0c201f0002057f89 */ /* 0x000ee200000e0000 */
[----:B-1----:R-:W-:Y:S02]  /*cf40*/  MOV R8, 0x3f800000 ;  /* 0x3f80000000087802 */ /* 0x002fe40000000f00 */
[----:B------:R-:W-:Y:S02]  /*cf50*/  MOV R10, 0x3f800000 ;  /* 0x3f800000000a7802 */ /* 0x000fe40000000f00 */
[----:B------:R-:W-:Y:S01]  /*cf60*/  MOV R11, 0x7f800000 ;  /* 0x7f800000000b7802 */ /* 0x000fe20000000f00 */
[----:B--2---:R-:W-:Y:S01]  /*cf70*/  FADD R6, R6, R3 ;  /* 0x0000000306067221 */ /* 0x004fe20000000000 */
[----:B---3--:R-:W-:-:S04]  /*cf80*/  FADD R14, R5, R2 ;  /* 0x00000002050e7221 */ /* 0x008fc80000000000 */
[----:B------:R-:W1:Y:S04]  /*cf90*/  SHFL.BFLY PT, R7, R6, 0x2, 0x1f ;  /* 0x0c401f0006077f89 */ /* 0x000e6800000e0000 */
[----:B------:R-:W2:Y:S01]  /*cfa0*/  SHFL.BFLY PT, R17, R14, 0x2, 0x1f ;  /* 0x0c401f000e117f89 */ /* 0x000ea200000e0000 */
[C---:B-1----:R-:W-:Y:S01]  /*cfb0*/  FSETP.NE.AND P0, PT, R6.reuse, -R7, PT ;  /* 0x800000070600720b */ /* 0x042fe20003f05000 */
[----:B------:R-:W-:Y:S01]  /*cfc0*/  FADD R5, R6, R7 ;  /* 0x0000000706057221 */ /* 0x000fe20000000000 */
[----:B--2---:R-:W-:-:S11]  /*cfd0*/  FADD R7, R14, R17 ;  /* 0x000000110e077221 */ /* 0x004fd60000000000 */
[----:B------:R-:W-:Y:S05]  /*cfe0*/  @!P0 BRA `(.L_x_36) ;  /* 0x0000000000588947 */ /* 0x000fea0003800000 */
[----:B------:R-:W-:Y:S01]  /*cff0*/  IADD3 R2, R5, 0x1800000, RZ ;  /* 0x0180000005027810 */ /* 0x000fe20007ffe0ff */
[----:B------:R-:W-:Y:S03]  /*d000*/  BSSY B1, `(.L_x_37) ;  /* 0x000000d000017945 */ /* 0x000fe60003800000 */
[----:B------:R-:W-:-:S04]  /*d010*/  LOP3.LUT R2, R2, 0x7f800000, RZ, 0xc0, !PT ;  /* 0x7f80000002027812 */ /* 0x000fc800078ec0ff */
[----:B------:R-:W-:-:S13]  /*d020*/  ISETP.GT.U32.AND P0, PT, R2, 0x1ffffff, PT ;  /* 0x01ffffff0200780c */ /* 0x000fda0003f04070 */
[----:B------:R-:W-:Y:S05]  /*d030*/  @P0 BRA `(.L_x_38) ;  /* 0x0000000000140947 */ /* 0x000fea0003800000 */
[----:B------:R-:W-:Y:S02]  /*d040*/  MOV R3, R5 ;  /* 0x0000000500037202 */ /* 0x000fe40000000f00 */
[----:B------:R-:W-:-:S07]  /*d050*/  MOV R12, 0xd070 ;  /* 0x0000d070000c7802 */ /* 0x000fce0000000f00 */
[----:B------:R-:W-:Y:S05]  /*d060*/  CALL.REL.NOINC `($__internal_0_$__cuda_sm20_rcp_rn_f32_slowpath) ;  /* 0x0000003400ac7944 */ /* 0x000fea0003c00000 */
[----:B------:R-:W-:Y:S01]  /*d070*/  MOV R10, R6 ;  /* 0x00000006000a7202 */ /* 0x000fe20000000f00 */
[----:B------:R-:W-:Y:S06]  /*d080*/  BRA `(.L_x_39) ;  /* 0x0000000000107947 */ /* 0x000fec0003800000 */
.L_x_38:
[----:B------:R-:W1:Y:S02]  /*d090*/  MUFU.RCP R10, R5 ;  /* 0x00000005000a7308 */ /* 0x000e640000001000 */
[----:B-1----:R-:W-:-:S04]  /*d0a0*/  FFMA R2, R5, R10, -1 ;  /* 0xbf80000005027423 */ /* 0x002fc8000000000a */
[----:B------:R-:W-:-:S04]  /*d0b0*/  FADD.FTZ R3, -R2, -RZ ;  /* 0x800000ff02037221 */ /* 0x000fc80000010100 */
[----:B------:R-:W-:-:S07]  /*d0c0*/  FFMA R10, R10, R3, R10 ;  /* 0x000000030a0a7223 */ /* 0x000fce000000000a */
.L_x_39:
[----:B------:R-:W-:Y:S05]  /*d0d0*/  BSYNC B1 ;  /* 0x0000000000017941 */ /* 0x000fea0003800000 */
.L_x_37:
[----:B------:R-:W-:Y:S01]  /*d0e0*/  FSETP.GEU.AND P0, PT, |R5|, 1.175494350822287508e-38, PT ;  /* 0x008000000500780b */ /* 0x000fe20003f0e200 */
[----:B------:R-:W-:-:S12]  /*d0f0*/  ULDC UR4, c[0x0][0x600] ;  /* 0x0001800000047ab9 */ /* 0x000fd80000000800 */
[----:B------:R-:W-:-:S04]  /*d100*/  @!P0 FMUL R5, R5, 16777216 ;  /* 0x4b80000005058820 */ /* 0x000fc80000400000 */
[----:B------:R-:W1:Y:S02]  /*d110*/  MUFU.LG2 R2, R5 ;  /* 0x0000000500027308 */ /* 0x000e640000000c00 */
[----:B-1----:R-:W-:-:S04]  /*d120*/  @!P0 FADD R2, R2, -24 ;  /* 0xc1c0000002028421 */ /* 0x002fc80000000000 */
[----:B------:R-:W-:-:S04]  /*d130*/  FMUL R11, R2, 0.69314718246459960938 ;  /* 0x3f317218020b7820 */ /* 0x000fc80000400000 */
[----:B------:R-:W-:-:S07]  /*d140*/  FFMA R11, R0, UR4, R11 ;  /* 0x00000004000b7c23 */ /* 0x000fce000800000b */
.L_x_36:
[----:B------:R-:W-:Y:S05]  /*d150*/  BSYNC B0 ;  /* 0x0000000000007941 */ /* 0x000fea0003800000 */
.L_x_35:
[----:B------:R-:W-:Y:S01]  /*d160*/  FSETP.NE.AND P0, PT, R14, -R17, PT ;  /* 0x800000110e00720b */ /* 0x000fe20003f05000 */
[----:B------:R-:W-:Y:S01]  /*d170*/  ULDC UR4, c[0x0][0x608] ;  /* 0x0001820000047ab9 */ /* 0x000fe20000000800 */
[----:B------:R-:W-:Y:S01]  /*d180*/  BSSY B0, `(.L_x_40) ;  /* 0x000002d000007945 */ /* 0x000fe20003800000 */
[----:B------:R-:W-:-:S04]  /*d190*/  FMUL R10, R10, UR4 ;  /* 0x000000040a0a7c20 */ /* 0x000fc80008400000 */
        /* <DEDUP_REMOVED lines=20> */
[----:B------:R-:W-:Y:S06]  /*d2e0*/  @!P0 BRA `(.L_x_41) ;  /* 0x0000000000588947 */ /* 0x000fec0003800000 */
        /* <DEDUP_REMOVED lines=10> */
.L_x_43:
[----:B------:R-:W1:Y:S02]  /*d390*/  MUFU.RCP R8, R7 ;  /* 0x0000000700087308 */ /* 0x000e640000001000 */
[----:B-1----:R-:W-:-:S04]  /*d3a0*/  FFMA R0, R7, R8, -1 ;  /* 0xbf80000007007423 */ /* 0x002fc80000000008 */
[----:B------:R-:W-:-:S04]  /*d3b0*/  FADD.FTZ R3, -R0, -RZ ;  /* 0x800000ff00037221 */ /* 0x000fc80000010100 */
[----:B------:R-:W-:-:S07]  /*d3c0*/  FFMA R8, R8, R3, R8 ;  /* 0x0000000308087223 */ /* 0x000fce0000000008 */
.L_x_44:
[----:B------:R-:W-:Y:S05]  /*d3d0*/  BSYNC B1 ;  /* 0x0000000000017941 */ /* 0x000fea0003800000 */
.L_x_42:
[----:B------:R-:W-:Y:S01]  /*d3e0*/  FSETP.GEU.AND P0, PT, |R7|, 1.175494350822287508e-38, PT ;  /* 0x008000000700780b */ /* 0x000fe20003f0e200 */
[----:B------:R-:W-:-:S12]  /*d3f0*/  ULDC UR4, c[0x0][0x600] ;  /* 0x0001800000047ab9 */ /* 0x000fd80000000800 */
[----:B------:R-:W-:-:S04]  /*d400*/  @!P0 FMUL R7, R7, 16777216 ;  /* 0x4b80000007078820 */ /* 0x000fc80000400000 */
[----:B------:R-:W1:Y:S02]  /*d410*/  MUFU.LG2 R0, R7 ;  /* 0x0000000700007308 */ /* 0x000e640000000c00 */
[----:B-1----:R-:W-:-:S04]  /*d420*/  @!P0 FADD R0, R0, -24 ;  /* 0xc1c0000000008421 */ /* 0x002fc80000000000 */
[----:B------:R-:W-:-:S04]  /*d430*/  FMUL R9, R0, 0.69314718246459960938 ;  /* 0x3f31721800097820 */ /* 0x000fc80000400000 */
[----:B------:R-:W-:-:S07]  /*d440*/  FFMA R9, R4, UR4, R9 ;  /* 0x0000000404097c23 */ /* 0x000fce0008000009 */
.L_x_41:
[----:B------:R-:W-:Y:S05]  /*d450*/  BSYNC B0 ;  /* 0x0000000000007941 */ /* 0x000fea0003800000 */
.L_x_40:
[----:B------:R-:W-:Y:S01]  /*d460*/  UIADD3 UR4, UR37, -0x1, URZ ;  /* 0xffffffff25047890 */ /* 0x000fe2000fffe03f */
[----:B------:R-:W1:Y:S01]  /*d470*/  S2R R2, SR_TID.X ;  /* 0x0000000000027919 */ /* 0x000e620000002100 */
[----:B------:R-:W-:Y:S01]  /*d480*/  ULDC UR5, c[0x0][0x608] ;  /* 0x0001820000057ab9 */ /* 0x000fe20000000800 */
[----:B------:R-:W-:Y:S01]  /*d490*/  ULDC.64 UR8, c[0x0][0x208] ;  /* 0x0000820000087ab9 */ /* 0x000fe20000000a00 */
[----:B------:R-:W-:Y:S02]  /*d4a0*/  FMUL R8, R8, UR5 ;  /* 0x0000000508087c20 */ /* 0x000fe40008400000 */
[----:B------:R-:W-:Y:S01]  /*d4b0*/  ISETP.NE.AND P0, PT, RZ, UR4, PT ;  /* 0x00000004ff007c0c */ /* 0x000fe2000bf05270 */
[----:B------:R-:W-:Y:S01]  /*d4c0*/  ULEA UR4, UR37, UR36, 0x3 ;  /* 0x0000002425047291 */ /* 0x000fe2000f8e183f */
[-C--:B------:R-:W-:Y:S01]  /*d4d0*/  FMUL R186, R186, R8.reuse ;  /* 0x00000008baba7220 */ /* 0x080fe20000400000 */
[-C--:B------:R-:W-:Y:S01]  /*d4e0*/  FMUL R42, R187, R8.reuse ;  /* 0x00000008bb2a7220 */ /* 0x080fe20000400000 */
[----:B------:R-:W-:Y:S01]  /*d4f0*/  SEL R0, RZ, 0x1, P0 ;  /* 0x00000001ff007807 */ /* 0x000fe20000000000 */
[-C--:B------:R-:W-:Y:S01]  /*d500*/  FMUL R190, R190, R8.reuse ;  /* 0x00000008bebe7220 */ /* 0x080fe20000400000 */
[-C--:B------:R-:W-:Y:S01]  /*d510*/  FMUL R44, R191, R8.reuse ;  /* 0x00000008bf2c7220 */ /* 0x080fe20000400000 */
[-C--:B------:R-:W-:Y:S01]  /*d520*/  FMUL R178, R178, R8.reuse ;  /* 0x00000008b2b27220 */ /* 0x080fe20000400000 */
[----:B------:R-:W-:Y:S01]  /*d530*/  SHF.L.U32 R0, R0, 0x1f, RZ ;  /* 0x0000001f00007819 */ /* 0x000fe200000006ff */
[-C--:B------:R-:W-:Y:S01]  /*d540*/  FMUL R46, R179, R8.reuse ;  /* 0x00000008b32e7220 */ /* 0x080fe20000400000 */
[-C--:B------:R-:W-:Y:S01]  /*d550*/  FMUL R182, R182, R8.reuse ;  /* 0x00000008b6b67220 */ /* 0x080fe20000400000 */
[----:B------:R-:W-:Y:S01]  /*d560*/  FMUL R48, R183, R8 ;  /* 0x00000008b7307220 */ /* 0x000fe20000400000 */
[----:B------:R-:W2:Y:S01]  /*d570*/  SYNCS.PHASECHK.TRANS64.TRYWAIT P0, [UR4+0x37098], R0 ;  /* 0x03709800ff0075a7 */ /* 0x000ea20008000144 */
[----:B-1----:R-:W-:-:S02]  /*d580*/  LOP3.LUT P1, R18, R2, 0x3, RZ, 0xc0, !PT ;  /* 0x0000000302127812 */ /* 0x002fc4000782c0ff */
[----:B------:R-:W-:Y:S01]  /*d590*/  LOP3.LUT R16, R2, 0x7f, RZ, 0xc0, !PT ;  /* 0x0000007f02107812 */ /* 0x000fe200078ec0ff */
[----:B--2---:R-:W-:Y:S10]  /*d5a0*/  @!P0 BRA `(.L_x_45) ;  /* 0x0000002c00cc8947 */ /* 0x004ff40003800000 */
.L_x_100:
[----:B------:R-:W-:Y:S01]  /*d5b0*/  USHF.L.U32 UR42, UR42, 0x6, URZ ;  /* 0x000000062a2a7899 */ /* 0x000fe2000800063f */
[----:B------:R-:W-:Y:S01]  /*d5c0*/  BSSY B0, `(.L_x_46) ;  /* 0x0000018000007945 */ /* 0x000fe20003800000 */
[----:B------:R-:W-:-:S03]  /*d5d0*/  SHF.R.U32.HI R17, RZ, 0x5, R16 ;  /* 0x00000005ff117819 */ /* 0x000fc60000011610 */
[----:B------:R-:W-:Y:S07]  /*d5e0*/  @P1 BRA `(.L_x_47) ;  /* 0x0000000000541947 */ /* 0x000fee0003800000 */
[----:B------:R-:W2:Y:S01]  /*d5f0*/  S2UR UR4, SR_CTAID.Y ;  /* 0x00000000000479c3 */ /* 0x000ea20000002600 */
[----:B-1----:R-:W-:Y:S01]  /*d600*/  SHF.R.U32.HI R0, RZ, 0x2, R2 ;  /* 0x00000002ff007819 */ /* 0x002fe20000011602 */
[----:B------:R-:W-:Y:S01]  /*d610*/  ULDC.64 UR6, c[0x0][0x688] ;  /* 0x0001a20000067ab9 */ /* 0x000fe20000000a00 */
[----:B------:R-:W-:Y:S02]  /*d620*/  SHF.L.U32 R3, R17, 0x4, RZ ;  /* 0x0000000411037819 */ /* 0x000fe400000006ff */
[----:B------:R-:W-:-:S03]  /*d630*/  LOP3.LUT R0, R0, 0x7, RZ, 0xc0, !PT ;  /* 0x0000000700007812 */ /* 0x000fc600078ec0ff */
[----:B------:R-:W1:Y:S01]  /*d640*/  S2UR UR5, SR_CTAID.Z ;  /* 0x00000000000579c3 */ /* 0x000e620000002700 */
[----:B------:R-:W-:-:S04]  /*d650*/  LOP3.LUT R0, R3, 0xfffffff0, R0, 0xe2, !PT ;  /* 0xfffffff003007812 */ /* 0x000fc800078ee200 */
[----:B------:R-:W-:-:S04]  /*d660*/  IADD3 R3, R0, UR42, RZ ;  /* 0x0000002a00037c10 */ /* 0x000fc8000fffe0ff */
[----:B------:R-:W-:Y:S01]  /*d670*/  IADD3 R2, R3, 0x8, RZ ;  /* 0x0000000803027810 */ /* 0x000fe20007ffe0ff */
[----:B--2---:R-:W-:-:S04]  /*d680*/  UIMAD UR4, UR4, UR6, UR42 ;  /* 0x00000006040472a4 */ /* 0x004fc8000f8e022a */
[----:B-1----:R-:W-:-:S03]  /*d690*/  UIMAD UR4, UR5, UR7, UR4 ;  /* 0x00000007050472a4 */ /* 0x002fc6000f8e0204 */
[----:B------:R-:W-:Y:S02]  /*d6a0*/  ULDC UR5, c[0x0][0x288] ;  /* 0x0000a20000057ab9 */ /* 0x000fe40000000800 */
[----:B------:R-:W-:Y:S02]  /*d6b0*/  ISETP.GE.U32.AND P0, PT, R3, UR5, PT ;  /* 0x0000000503007c0c */ /* 0x000fe4000bf06070 */
[----:B------:R-:W-:Y:S02]  /*d6c0*/  IADD3 R0, P2, R0, UR4, RZ ;  /* 0x0000000400007c10 */ /* 0x000fe4000ff5e0ff */
[----:B------:R-:W-:Y:S01]  /*d6d0*/  ISETP.GE.U32.AND P1, PT, R2, UR5, PT ;  /* 0x0000000502007c0c */ /* 0x000fe2000bf26070 */
[----:B------:R-:W-:Y:S01]  /*d6e0*/  ULDC.64 UR4, c[0x0][0x680] ;  /* 0x0001a00000047ab9 */ /* 0x000fe20000000a00 */
[----:B------:R-:W-:Y:S02]  /*d6f0*/  IADD3.X R3, RZ, RZ, RZ, P2, !PT ;  /* 0x000000ffff037210 */ /* 0x000fe400017fe4ff */
[----:B------:R-:W-:-:S04]  /*d700*/  LEA R2, P2, R0, UR4, 0x2 ;  /* 0x0000000400027c11 */ /* 0x000fc8000f8410ff */
[----:B------:R-:W-:-:S05]  /*d710*/  LEA.HI.X R3, R0, UR5, R3, 0x2, P2 ;  /* 0x0000000500037c11 */ /* 0x000fca00090f1403 */
[----:B------:R2:W-:Y:S04]  /*d720*/  @!P0 STG.E desc[UR8][R2.64], R11 ;  /* 0x0000000b02008986 */ /* 0x0005e8000c101908 */
[----:B------:R2:W-:Y:S02]  /*d730*/  @!P1 STG.E desc[UR8][R2.64+0x20], R9 ;  /* 0x0000200902009986 */ /* 0x0005e4000c101908 */
.L_x_47:
[----:B------:R-:W-:Y:S05]  /*d740*/  BSYNC B0 ;  /* 0x0000000000007941 */ /* 0x000fea0003800000 */
.L_x_46:
[----:B------:R-:W-:Y:S01]  /*d750*/  ULDC.64 UR4, c[0x0][0x730] ;  /* 0x0001cc0000047ab9 */ /* 0x000fe20000000a00 */
[-C--:B------:R-:W-:Y:S01]  /*d760*/  FMUL R170, R170, R8.reuse ;  /* 0x00000008aaaa7220 */ /* 0x080fe20000400000 */
[----:B------:R-:W-:Y:S01]  /*d770*/  ISETP.NE.U32.AND P0, PT, RZ, UR4, PT ;  /* 0x00000004ff007c0c */ /* 0x000fe2000bf05070 */
[-C--:B------:R-:W-:Y:S01]  /*d780*/  FMUL R50, R171, R8.reuse ;  /* 0x00000008ab327220 */ /* 0x080fe20000400000 */
[-C--:B------:R-:W-:Y:S01]  /*d790*/  FMUL R174, R174, R8.reuse ;  /* 0x00000008aeae7220 */ /* 0x080fe20000400000 */
[-C--:B------:R-:W-:Y:S01]  /*d7a0*/  FMUL R52, R175, R8.reuse ;  /* 0x00000008af347220 */ /* 0x080fe20000400000 */
[----:B------:R-:W-:Y:S01]  /*d7b0*/  ISETP.NE.AND.EX P0, PT, RZ, UR5, PT, P0 ;  /* 0x00000005ff007c0c */ /* 0x000fe2000bf05300 */
[-C--:B------:R-:W-:Y:S01]  /*d7c0*/  FMUL R162, R162, R8.reuse ;  /* 0x00000008a2a27220 */ /* 0x080fe20000400000 */
[-C--:B------:R-:W-:Y:S01]  /*d7d0*/  FMUL R54, R163, R8.reuse ;  /* 0x00000008a3367220 */ /* 0x080fe20000400000 */
[-C--:B------:R-:W-:Y:S01]  /*d7e0*/  FMUL R166, R166, R8.reuse ;  /* 0x00000008a6a67220 */ /* 0x080fe20000400000 */
[-C--:B------:R-:W-:Y:S01]  /*d7f0*/  FMUL R56, R167, R8.reuse ;  /* 0x00000008a7387220 */ /* 0x080fe20000400000 */
[-C--:B------:R-:W-:Y:S01]  /*d800*/  FMUL R154, R154, R8.reuse ;  /* 0x000000089a9a7220 */ /* 0x080fe20000400000 */
[-C--:B------:R-:W-:Y:S01]  /*d810*/  FMUL R58, R155, R8.reuse ;  /* 0x000000089b3a7220 */ /* 0x080fe20000400000 */
[-C--:B------:R-:W-:Y:S01]  /*d820*/  FMUL R158, R158, R8.reuse ;  /* 0x000000089e9e7220 */ /* 0x080fe20000400000 */
[----:B------:R-:W-:-:S05]  /*d830*/  FMUL R60, R159, R8 ;  /* 0x000000089f3c7220 */ /* 0x000fca0000400000 */
[----:B------:R-:W-:Y:S05]  /*d840*/  @P0 BRA `(.L_x_48) ;  /* 0x0000000000200947 */ /* 0x000fea0003800000 */
[----:B------:R-:W-:Y:S02]  /*d850*/  ULDC.64 UR4, c[0x0][0x728] ;  /* 0x0001ca0000047ab9 */ /* 0x000fe40000000a00 */
[----:B------:R-:W-:-:S04]  /*d860*/  ISETP.NE.U32.AND P0, PT, RZ, UR4, PT ;  /* 0x00000004ff007c0c */ /* 0x000fc8000bf05070 */
[----:B------:R-:W-:-:S13]  /*d870*/  ISETP.NE.AND.EX P0, PT, RZ, UR5, PT, P0 ;  /* 0x00000005ff007c0c */ /* 0x000fda000bf05300 */
[----:B------:R-:W-:Y:S05]  /*d880*/  @!P0 BRA `(.L_x_49) ;  /* 0x00000000000c8947 */ /* 0x000fea0003800000 */
[----:B-12---:R-:W1:Y:S02]  /*d890*/  LDC.64 R2, c[0x0][0x728] ;  /* 0x0001ca00ff027b82 */ /* 0x006e640000000a00 */
[----:B-1----:R4:W5:Y:S01]  /*d8a0*/  LDG.E R2, desc[UR8][R2.64] ;  /* 0x0000000802027981 */ /* 0x002962000c1e1900 */
[----:B------:R-:W-:Y:S05]  /*d8b0*/  BRA `(.L_x_48) ;  /* 0x0000000000047947 */ /* 0x000fea0003800000 */
.L_x_49:
[----:B--2---:R-:W3:Y:S02]  /*d8c0*/  LDC R2, c[0x0][0x720] ;  /* 0x0001c800ff027b82 */ /* 0x004ee40000000800 */
.L_x_48:
[----:B-1----:R-:W-:Y:S02]  /*d8d0*/  MOV R0, RZ ;  /* 0x000000ff00007202 */ /* 0x002fe40000000f00 */
[----:B---3-5:R-:W-:Y:S02]  /*d8e0*/  MOV R43, R2 ;  /* 0x00000002002b7202 */ /* 0x028fe40000000f00 */
[----:B------:R-:W-:-:S13]  /*d8f0*/  LOP3.LUT P0, RZ, R0, 0x9f, RZ, 0xc0, !PT ;  /* 0x0000009f00ff7812 */ /* 0x000fda000780c0ff */
[----:B------:R-:W-:Y:S05]  /*d900*/  @!P0 BRA `(.L_x_50) ;  /* 0x0000000000408947 */ /* 0x000fea0003800000 */
[----:B------:R-:W-:Y:S01]  /*d910*/  MOV R0, 0x0 ;  /* 0x0000000000007802 */ /* 0x000fe20000000f00 */
[----:B------:R-:W-:Y:S01]  /*d920*/  ULDC.64 UR4, c[0x4][0x70] ;  /* 0x01001c0000047ab9 */ /* 0x000fe20000000a00 */
[----:B------:R-:W-:Y:S01]  /*d930*/  ULDC.64 UR6, c[0x4][0x8] ;  /* 0x0100020000067ab9 */ /* 0x000fe20000000a00 */
[----:B------:R-:W-:Y:S01]  /*d940*/  MOV R4, UR4 ;  /* 0x0000000400047c02 */ /* 0x000fe20008000f00 */
[----:B--2-4-:R1:W2:Y:S01]  /*d950*/  LDC.64 R2, c[0x4][R0] ;  /* 0x0100000000027b82 */ /* 0x0142a20000000a00 */
[----:B------:R-:W-:Y:S01]  /*d960*/  MOV R5, UR5 ;  /* 0x0000000500057c02 */ /* 0x000fe20008000f00 */
[----:B------:R-:W-:Y:S01]  /*d970*/  ULDC.64 UR4, c[0x4][0x78] ;  /* 0x01001e0000047ab9 */ /* 0x000fe20000000a00 */
[----:B------:R-:W-:Y:S02]  /*d980*/  MOV R10, UR6 ;  /* 0x00000006000a7c02 */ /* 0x000fe40008000f00 */
[----:B------:R-:W-:Y:S02]  /*d990*/  MOV R6, UR4 ;  /* 0x0000000400067c02 */ /* 0x000fe40008000f00 */
[----:B------:R-:W-:-:S02]  /*d9a0*/  MOV R7, UR5 ;  /* 0x0000000500077c02 */ /* 0x000fc40008000f00 */
[----:B------:R-:W-:Y:S02]  /*d9b0*/  MOV R11, UR7 ;  /* 0x00000007000b7c02 */ /* 0x000fe40008000f00 */
[----:B------:R-:W-:Y:S02]  /*d9c0*/  MOV R8, 0x70 ;  /* 0x0000007000087802 */ /* 0x000fe40000000f00 */
[----:B------:R-:W-:Y:S02]  /*d9d0*/  MOV R12, 0x1 ;  /* 0x00000001000c7802 */ /* 0x000fe40000000f00 */
[----:B-1----:R-:W-:-:S07]  /*d9e0*/  MOV R13, RZ ;  /* 0x000000ff000d7202 */ /* 0x002fce0000000f00 */
[----:B------:R-:W-:-:S07]  /*d9f0*/  LEPC R20, `(.L_x_50) ;  /* 0x000000001014794e */ /* 0x000fce0000000000 */
[----:B--2---:R-:W-:Y:S05]  /*da00*/  CALL.ABS.NOINC R2 ;  /* 0x0000000002007343 */ /* 0x004fea0003c00000 */
.L_x_50:
[----:B------:R-:W-:Y:S01]  /*da10*/  UIADD3 UR4, UR37, -0x1, URZ ;  /* 0xffffffff25047890 */ /* 0x000fe2000fffe03f */
[----:B------:R-:W-:-:S05]  /*da20*/  MOV R19, UR36 ;  /* 0x0000002400137c02 */ /* 0x000fca0008000f00 */
[----:B------:R-:W-:-:S05]  /*da30*/  MOV R0, UR4 ;  /* 0x0000000400007c02 */ /* 0x000fca0008000f00 */
[----:B------:R-:W-:-:S05]  /*da40*/  IMAD R19, R0, 0x1100, R19 ;  /* 0x0000110000137824 */ /* 0x000fca00078e0213 */
        /* <DEDUP_REMOVED lines=18> */
.L_x_51:
[----:B------:R-:W1:Y:S01]  /*db70*/  S2R R5, SR_TID.X ;  /* 0x0000000000057919 */ /* 0x000e620000002100 */
[----:B------:R-:W-:Y:S01]  /*db80*/  ULDC.64 UR4, c[0x0][0x730] ;  /* 0x0001cc0000047ab9 */ /* 0x000fe20000000a00 */
[----:B------:R-:W-:Y:S02]  /*db90*/  IADD3 R16, R16, 0x1f, RZ ;  /* 0x0000001f10107810 */ /* 0x000fe40007ffe0ff */
[----:B------:R-:W-:Y:S02]  /*dba0*/  ISETP.NE.U32.AND P0, PT, RZ, UR4, PT ;  /* 0x00000004ff007c0c */ /* 0x000fe4000bf05070 */
[----:B------:R-:W-:Y:S02]  /*dbb0*/  LEA R17, R17, R18, 0x4 ;  /* 0x0000001211117211 */ /* 0x000fe400078e20ff */
[----:B------:R-:W-:-:S13]  /*dbc0*/  ISETP.NE.AND.EX P0, PT, RZ, UR5, PT, P0 ;  /* 0x00000005ff007c0c */ /* 0x000fda000bf05300 */
[----:B------:R-:W3:Y:S01]  /*dbd0*/  @P0 LDC R43, c[0x0][0x720] ;  /* 0x0001c800ff2b0b82 */ /* 0x000ee20000000800 */
[----:B------:R-:W-:Y:S02]  /*dbe0*/  ISETP.GT.U32.AND P0, PT, R16, 0x3e, PT ;  /* 0x0000003e1000780c */ /* 0x000fe40003f04070 */
[----:B-1----:R-:W-:Y:S02]  /*dbf0*/  SHF.L.U32 R0, R5, 0x4, RZ ;  /* 0x0000000405007819 */ /* 0x002fe400000006ff */
[----:B--2---:R-:W-:Y:S02]  /*dc00*/  SHF.R.U32.HI R2, RZ, 0x1, R5 ;  /* 0x00000001ff027819 */ /* 0x004fe40000011605 */
[C---:B----4-:R-:W-:Y:S02]  /*dc10*/  LOP3.LUT R3, R0.reuse, 0x40, RZ, 0xc0, !PT ;  /* 0x0000004000037812 */ /* 0x050fe400078ec0ff */
[----:B------:R-:W-:Y:S02]  /*dc20*/  LOP3.LUT R0, R0, 0x80, RZ, 0xc0, !PT ;  /* 0x0000008000007812 */ /* 0x000fe400078ec0ff */
[----:B------:R-:W-:-:S02]  /*dc30*/  LOP3.LUT R4, R3, 0x8, R2, 0xf8, !PT ;  /* 0x0000000803047812 */ /* 0x000fc400078ef802 */
[----:B------:R-:W-:Y:S02]  /*dc40*/  SHF.L.U32 R3, R5, 0x1, RZ ;  /* 0x0000000105037819 */ /* 0x000fe400000006ff */
[----:B------:R-:W-:Y:S01]  /*dc50*/  LEA R2, R17, R0, 0x4 ;  /* 0x0000000011027211 */ /* 0x000fe200078e20ff */
[-C--:B---3--:R-:W-:Y:S01]  /*dc60*/  FMUL R0, R184, R43.reuse ;  /* 0x0000002bb8007220 */ /* 0x088fe20000400000 */
[----:B------:R-:W-:Y:S01]  /*dc70*/  LOP3.LUT R3, R4, 0x8, R3, 0x78, !PT ;  /* 0x0000000804037812 */ /* 0x000fe200078e7803 */
[-C--:B------:R-:W-:Y:S01]  /*dc80*/  FMUL R5, R42, R43.reuse ;  /* 0x0000002b2a057220 */ /* 0x080fe20000400000 */
[-C--:B------:R-:W-:Y:S01]  /*dc90*/  FMUL R4, R188, R43.reuse ;  /* 0x0000002bbc047220 */ /* 0x080fe20000400000 */
[----:B------:R-:W-:Y:S01]  /*dca0*/  FMUL R7, R24, R43 ;  /* 0x0000002b18077220 */ /* 0x000fe20000400000 */
[----:B------:R-:W-:Y:S01]  /*dcb0*/  IADD3 R8, R2, R3, RZ ;  /* 0x0000000302087210 */ /* 0x000fe20007ffe0ff */
        /* <DEDUP_REMOVED lines=36> */
[----:B------:R-:W-:-:S02]  /*df00*/  F2FP.F16.F32.PACK_AB R44, R3, R0 ;  /* 0x00000000032c723e */ /* 0x000fc400000000ff */
[----:B------:R-:W-:Y:S02]  /*df10*/  F2FP.F16.F32.PACK_AB R45, R5, R2 ;  /* 0x00000002052d723e */ /* 0x000fe400000000ff */
[----:B------:R-:W-:Y:S02]  /*df20*/  F2FP.F16.F32.PACK_AB R46, R7, R4 ;  /* 0x00000004072e723e */ /* 0x000fe400000000ff */
[----:B------:R-:W-:Y:S01]  /*df30*/  F2FP.F16.F32.PACK_AB R47, R9, R6 ;  /* 0x00000006092f723e */ /* 0x000fe200000000ff */
[----:B------:R-:W-:Y:S06]  /*df40*/  @P0 BRA `(.L_x_52) ;  /* 0x0000000000040947 */ /* 0x000fec0003800000 */
[----:B------:R-:W-:-:S04]  /*df50*/  DEPBAR.LE SB0, 0x1 ;  /* 0x000080400000791a */ /* 0x000fc80000000000 */
.L_x_52:
[----:B------:R-:W-:Y:S05]  /*df60*/  WARPSYNC.ALL ;  /* 0x0000000000007948 */ /* 0x000fea0003800000 */
[----:B------:R-:W-:Y:S01]  /*df70*/  BAR.SYNC.DEFER_BLOCKING 0x1, 0x80 ;  /* 0x0042000000007b1d */ /* 0x000fe20000010000 */
[----:B------:R-:W-:Y:S02]  /*df80*/  LEA R8, R8, R19, 0x1 ;  /* 0x0000001308087211 */ /* 0x000fe400078e08ff */
[----:B------:R-:W-:Y:S02]  /*df90*/  F2FP.F16.F32.PACK_AB R4, R10, R11 ;  /* 0x0000000b0a04723e */ /* 0x000fe400000000ff */
[----:B------:R-:W-:Y:S01]  /*dfa0*/  F2FP.F16.F32.PACK_AB R5, R12, R13 ;  /* 0x0000000d0c05723e */ /* 0x000fe200000000ff */
[----:B------:R-:W-:Y:S01]  /*dfb0*/  BSSY B0, `(.L_x_53) ;  /* 0x0000016000007945 */ /* 0x000fe20003800000 */
[----:B------:R-:W-:-:S02]  /*dfc0*/  F2FP.F16.F32.PACK_AB R6, R14, R15 ;  /* 0x0000000f0e06723e */ /* 0x000fc400000000ff */
[----:B------:R-:W-:Y:S01]  /*dfd0*/  F2FP.F16.F32.PACK_AB R7, R16, R17 ;  /* 0x000000111007723e */ /* 0x000fe200000000ff */
[----:B------:R1:W-:Y:S01]  /*dfe0*/  STSM.16.M88.4 [R8], R44 ;  /* 0x0000002c08007844 */ /* 0x0003e20000000200 */
[----:B------:R-:W-:Y:S01]  /*dff0*/  @!PT LDS RZ, [RZ] ;  /* 0x00000000fffff984 */ /* 0x000fe20000000800 */
[----:B------:R-:W-:Y:S01]  /*e000*/  @!PT LDS RZ, [RZ] ;  /* 0x00000000fffff984 */ /* 0x000fe20000000800 */
[----:B------:R-:W-:Y:S01]  /*e010*/  @!PT LDS RZ, [RZ] ;  /* 0x00000000fffff984 */ /* 0x000fe20000000800 */
[----:B------:R-:W-:Y:S01]  /*e020*/  @!PT LDS RZ, [RZ] ;  /* 0x00000000fffff984 */ /* 0x000fe20000000800 */
[----:B------:R2:W-:Y:S06]  /*e030*/  MEMBAR.ALL.CTA ;  /* 0x0000000000007992 */ /* 0x0005ec0000008000 */
[----:B--2---:R-:W2:Y:S02]  /*e040*/  FENCE.VIEW.ASYNC.S ;  /* 0x00000000000073c6 */ /* 0x004ea40000000000 */
[----:B--2---:R-:W-:Y:S06]  /*e050*/  BAR.SYNC.DEFER_BLOCKING 0x1, 0x80 ;  /* 0x0042000000007b1d */ /* 0x004fec0000010000 */
[----:B------:R-:W-:Y:S05]  /*e060*/  @P0 BRA `(.L_x_54) ;  /* 0x0000000000280947 */ /* 0x000fea0003800000 */
[----:B------:R-:W-:Y:S01]  /*e070*/  S2UR UR44, SR_CTAID.Z ;  /* 0x00000000002c79c3 */ /* 0x000fe20000002700 */
[----:B------:R-:W-:Y:S01]  /*e080*/  ULDC.64 UR4, c[0x0][0x198] ;  /* 0x0000660000047ab9 */ /* 0x000fe20000000a00 */
[----:B------:R-:W-:Y:S01]  /*e090*/  R2UR UR40, R19 ;  /* 0x00000000132872ca */ /* 0x000fe200000e0000 */
[----:B------:R-:W-:Y:S01]  /*e0a0*/  UIADD3 UR4, UP0, UR4, 0x670, URZ ;  /* 0x0000067004047890 */ /* 0x000fe2000ff1e03f */
[----:B------:R-:W-:-:S03]  /*e0b0*/  UMOV UR41, URZ ;  /* 0x0000003f00297c82 */ /* 0x000fc60008000000 */
[----:B------:R-:W-:Y:S01]  /*e0c0*/  UIADD3.X UR5, URZ, UR5, URZ, UP0, !UPT ;  /* 0x000000053f057290 */ /* 0x000fe200087fe43f */
[----:B------:R-:W2:Y:S08]  /*e0d0*/  S2UR UR43, SR_CTAID.Y ;  /* 0x00000000002b79c3 */ /* 0x000eb00000002600 */
[----:B--2---:R2:W-:Y:S01]  /*e0e0*/  UTMASTG.4D [UR40], [UR4] ;  /* 0x00000028040073b5 */ /* 0x0045e20008018000 */
[----:B------:R0:W-:Y:S01]  /*e0f0*/  UTMACMDFLUSH ;  /* 0x00000000000079b7 */ /* 0x0001e20000000000 */
[----:B--2---:R-:W-:-:S04]  /*e100*/  DEPBAR.LE SB0, 0x1 ;  /* 0x000080400000791a */ /* 0x004fc80000000000 */
.L_x_54:
[----:B------:R-:W-:Y:S05]  /*e110*/  BSYNC B0 ;  /* 0x0000000000007941 */ /* 0x000fea0003800000 */
.L_x_53:
[----:B------:R-:W-:Y:S01]  /*e120*/  BAR.SYNC.DEFER_BLOCKING 0x1, 0x80 ;  /* 0x0042000000007b1d */ /* 0x000fe20000010000 */
[----:B------:R-:W-:Y:S02]  /*e130*/  F2FP.F16.F32.PACK_AB R12, R18, R21 ;  /* 0x00000015120c723e */ /* 0x000fe400000000ff */
[----:B------:R-:W-:Y:S02]  /*e140*/  F2FP.F16.F32.PACK_AB R13, R20, R23 ;  /* 0x00000017140d723e */ /* 0x000fe400000000ff */
[----:B------:R-:W-:Y:S01]  /*e150*/  F2FP.F16.F32.PACK_AB R14, R22, R25 ;  /* 0x00000019160e723e */ /* 0x000fe200000000ff */
[----:B------:R-:W-:Y:S01]  /*e160*/  BSSY B0, `(.L_x_55) ;  /* 0x0000016000007945 */ /* 0x000fe20003800000 */
[----:B------:R-:W-:Y:S01]  /*e170*/  F2FP.F16.F32.PACK_AB R15, R24, R27 ;  /* 0x0000001b180f723e */ /* 0x000fe200000000ff */
[----:B------:R2:W-:Y:S01]  /*e180*/  STSM.16.M88.4 [R8+0x800], R4 ;  /* 0x0008000408007844 */ /* 0x0005e20000000200 */
[----:B------:R-:W-:Y:S01]  /*e190*/  @!PT LDS RZ, [RZ] ;  /* 0x00000000fffff984 */ /* 0x000fe20000000800 */
[----:B------:R-:W-:Y:S01]  /*e1a0*/  @!PT LDS RZ, [RZ] ;  /* 0x00000000fffff984 */ /* 0x000fe20000000800 */
[----:B------:R-:W-:Y:S01]  /*e1b0*/  @!PT LDS RZ, [RZ] ;  /* 0x00000000fffff984 */ /* 0x000fe20000000800 */
[----:B------:R-:W-:Y:S01]  /*e1c0*/  @!PT LDS RZ, [RZ] ;  /* 0x00000000fffff984 */ /* 0x000fe20000000800 */
[----:B------:R3:W-:Y:S06]  /*e1d0*/  MEMBAR.ALL.CTA ;  /* 0x0000000000007992 */ /* 0x0007ec0000008000 */
[----:B---3--:R-:W3:Y:S02]  /*e1e0*/  FENCE.VIEW.ASYNC.S ;  /* 0x00000000000073c6 */ /* 0x008ee40000000000 */
[----:B---3--:R-:W-:Y:S06]  /*e1f0*/  BAR.SYNC.DEFER_BLOCKING 0x1, 0x80 ;  /* 0x0042000000007b1d */ /* 0x008fec0000010000 */
[----:B------:R-:W-:Y:S05]  /*e200*/  @P0 BRA `(.L_x_56) ;  /* 0x00000000002c0947 */ /* 0x000fea0003800000 */
[----:B------:R-:W-:Y:S01]  /*e210*/  S2UR UR44, SR_CTAID.Z ;  /* 0x00000000002c79c3 */ /* 0x000fe20000002700 */
[----:B------:R-:W-:Y:S01]  /*e220*/  R2UR UR40, R19 ;  /* 0x00000000132872ca */ /* 0x000fe200000e0000 */
[----:B------:R-:W-:Y:S01]  /*e230*/  ULDC.64 UR4, c[0x0][0x198] ;  /* 0x0000660000047ab9 */ /* 0x000fe20000000a00 */
[----:B------:R-:W-:Y:S01]  /*e240*/  UMOV UR41, 0x10 ;  /* 0x0000001000297882 */ /* 0x000fe20000000000 */
[----:B------:R-:W-:-:S04]  /*e250*/  UIADD3 UR4, UP0, UR4, 0x670, URZ ;  /* 0x0000067004047890 */ /* 0x000fc8000ff1e03f */
[----:B------:R-:W3:Y:S01]  /*e260*/  S2UR UR43, SR_CTAID.Y ;  /* 0x00000000002b79c3 */ /* 0x000ee20000002600 */
[----:B------:R-:W-:-:S05]  /*e270*/  UIADD3.X UR5, URZ, UR5, URZ, UP0, !UPT ;  /* 0x000000053f057290 */ /* 0x000fca00087fe43f */
[----:B------:R-:W-:-:S09]  /*e280*/  UIADD3 UR40, UR40, 0x800, URZ ;  /* 0x0000080028287890 */ /* 0x000fd2000fffe03f */
[----:B---3--:R3:W-:Y:S01]  /*e290*/  UTMASTG.4D [UR40], [UR4] ;  /* 0x00000028040073b5 */ /* 0x0087e20008018000 */
[----:B------:R0:W-:Y:S01]  /*e2a0*/  UTMACMDFLUSH ;  /* 0x00000000000079b7 */ /* 0x0001e20000000000 */
[----:B---3--:R-:W-:-:S04]  /*e2b0*/  DEPBAR.LE SB0, 0x1 ;  /* 0x000080400000791a */ /* 0x008fc80000000000 */
.L_x_56:
[----:B------:R-:W-:Y:S05]  /*e2c0*/  BSYNC B0 ;  /* 0x0000000000007941 */ /* 0x000fea0003800000 */
.L_x_55:
[----:B------:R-:W-:Y:S01]  /*e2d0*/  BAR.SYNC.DEFER_BLOCKING 0x1, 0x80 ;  /* 0x0042000000007b1d */ /* 0x000fe20000010000 */
[----:B--2---:R-:W-:Y:S02]  /*e2e0*/  F2FP.F16.F32.PACK_AB R4, R26, R29 ;  /* 0x0000001d1a04723e */ /* 0x004fe400000000ff */
[----:B------:R-:W-:Y:S02]  /*e2f0*/  F2FP.F16.F32.PACK_AB R5, R28, R31 ;  /* 0x0000001f1c05723e */ /* 0x000fe400000000ff */
[----:B------:R-:W-:Y:S01]  /*e300*/  F2FP.F16.F32.PACK_AB R6, R30, R33 ;  /* 0x000000211e06723e */ /* 0x000fe200000000ff */
[----:B------:R-:W-:Y:S01]  /*e310*/  BSSY B0, `(.L_x_57) ;  /* 0x0000016000007945 */ /* 0x000fe20003800000 */
[----:B------:R-:W-:Y:S01]  /*e320*/  F2FP.F16.F32.PACK_AB R7, R32, R35 ;  /* 0x000000232007723e */ /* 0x000fe200000000ff */
[----:B------:R2:W-:Y:S01]  /*e330*/  STSM.16.M88.4 [R8], R12 ;  /* 0x0000000c08007844 */ /* 0x0005e20000000200 */
        /* <DEDUP_REMOVED lines=9> */
[----:B------:R-:W-:Y:S01]  /*e3d0*/  ULDC.64 UR4, c[0x0][0x198] ;  /* 0x0000660000047ab9 */ /* 0x000fe20000000a00 */
[----:B------:R-:W-:Y:S01]  /*e3e0*/  R2UR UR8, R19 ;  /* 0x00000000130872ca */ /* 0x000fe200000e0000 */
[----:B------:R-:W-:Y:S01]  /*e3f0*/  UIADD3 UR4, UP0, UR4, 0x670, URZ ;  /* 0x0000067004047890 */ /* 0x000fe2000ff1e03f */
[----:B------:R-:W-:Y:S01]  /*e400*/  UMOV UR9, 0x20 ;  /* 0x0000002000097882 */ /* 0x000fe20000000000 */
[----:B------:R-:W-:Y:S02]  /*e410*/  UMOV UR10, UR42 ;  /* 0x0000002a000a7c82 */ /* 0x000fe40008000000 */
[----:B------:R-:W-:Y:S01]  /*e420*/  UIADD3.X UR5, URZ, UR5, URZ, UP0, !UPT ;  /* 0x000000053f057290 */ /* 0x000fe200087fe43f */
[----:B------:R-:W3:Y:S08]  /*e430*/  S2UR UR11, SR_CTAID.Y ;  /* 0x00000000000b79c3 */ /* 0x000ef00000002600 */
[----:B---3--:R3:W-:Y:S01]  /*e440*/  UTMASTG.4D [UR8], [UR4] ;  /* 0x00000008040073b5 */ /* 0x0087e20008018000 */
[----:B------:R0:W-:Y:S01]  /*e450*/  UTMACMDFLUSH ;  /* 0x00000000000079b7 */ /* 0x0001e20000000000 */
[----:B---3--:R-:W-:-:S04]  /*e460*/  DEPBAR.LE SB0, 0x1 ;  /* 0x000080400000791a */ /* 0x008fc80000000000 */
.L_x_58:
[----:B------:R-:W-:Y:S05]  /*e470*/  BSYNC B0 ;  /* 0x0000000000007941 */ /* 0x000fea0003800000 */
.L_x_57:
[----:B------:R-:W-:Y:S01]  /*e480*/  BAR.SYNC.DEFER_BLOCKING 0x1, 0x80 ;  /* 0x0042000000007b1d */ /* 0x000fe20000010000 */
[----:B--2---:R-:W-:Y:S02]  /*e490*/  F2FP.F16.F32.PACK_AB R12, R34, R37 ;  /* 0x00000025220c723e */ /* 0x004fe400000000ff */
        /* <DEDUP_REMOVED lines=24> */
.L_x_60:
[----:B------:R-:W-:Y:S05]  /*e620*/  BSYNC B0 ;  /* 0x0000000000007941 */ /* 0x000fea0003800000 */
.L_x_59:
[----:B------:R-:W-:Y:S06]  /*e630*/  BAR.SYNC.DEFER_BLOCKING 0x1, 0x80 ;  /* 0x0042000000007b1d */ /* 0x000fec0000010000 */
[----:B------:R-:W-:Y:S01]  /*e640*/  BSSY B0, `(.L_x_61) ;  /* 0x0000014000007945 */ /* 0x000fe20003800000 */
[----:B------:R3:W-:Y:S01]  /*e650*/  STSM.16.M88.4 [R8], R12 ;  /* 0x0000000c08007844 */ /* 0x0007e20000000200 */
[----:B------:R-:W-:Y:S01]  /*e660*/  @!PT LDS RZ, [RZ] ;  /* 0x00000000fffff984 */ /* 0x000fe20000000800 */
[----:B------:R-:W-:Y:S01]  /*e670*/  @!PT LDS RZ, [RZ] ;  /* 0x00000000fffff984 */ /* 0x000fe20000000800 */
[----:B------:R-:W-:Y:S01]  /*e680*/  @!PT LDS RZ, [RZ] ;  /* 0x00000000fffff984 */ /* 0x000fe20000000800 */
[----:B------:R-:W-:Y:S01]  /*e690*/  @!PT LDS RZ, [RZ] ;  /* 0x00000000fffff984 */ /* 0x000fe20000000800 */
[----:B------:R4:W-:Y:S06]  /*e6a0*/  MEMBAR.ALL.CTA ;  /* 0x0000000000007992 */ /* 0x0009ec0000008000 */
[----:B----4-:R-:W4:Y:S02]  /*e6b0*/  FENCE.VIEW.ASYNC.S ;  /* 0x00000000000073c6 */ /* 0x010f240000000000 */
[----:B----4-:R-:W-:Y:S06]  /*e6c0*/  BAR.SYNC.DEFER_BLOCKING 0x1, 0x80 ;  /* 0x0042000000007b1d */ /* 0x010fec0000010000 */
        /* <DEDUP_REMOVED lines=8> */
[----:B------:R-:W4:Y:S08]  /*e750*/  S2UR UR11, SR_CTAID.Y ;  /* 0x00000000000b79c3 */ /* 0x000f300000002600 */
[----:B----4-:R4:W-:Y:S02]  /*e760*/  UTMASTG.4D [UR8], [UR4] ;  /* 0x00000008040073b5 */ /* 0x0109e40008018000 */
[----:B----4-:R0:W-:Y:S02]  /*e770*/  UTMACMDFLUSH ;  /* 0x00000000000079b7 */ /* 0x0101e40000000000 */
.L_x_62:
[----:B------:R-:W-:Y:S05]  /*e780*/  BSYNC B0 ;  /* 0x0000000000007941 */ /* 0x000fea0003800000 */
.L_x_61:
[----:B------:R-:W-:Y:S01]  /*e790*/  UIADD3 UR37, UR37, -0x1, URZ ;  /* 0xffffffff25257890 */ /* 0x000fe2000fffe03f */
[----:B------:R-:W-:-:S04]  /*e7a0*/  DEPBAR.LE SB0, 0x0 ;  /* 0x000080000000791a */ /* 0x000fc80000000000 */
[----:B------:R-:W-:-:S04]  /*e7b0*/  USHF.L.U32 UR4, UR37, 0x3, URZ ;  /* 0x0000000325047899 */ /* 0x000fc8000800063f */
[----:B------:R-:W-:-:S04]  /*e7c0*/  ULOP3.LUT UR4, UR4, 0x8, URZ, 0xe2, !UPT ;  /* 0x0000000804047892 */ /* 0x000fc8000f8ee23f */
[----:B------:R-:W-:-:S06]  /*e7d0*/  ULOP3.LUT UR4, UR4, 0x18, URZ, 0x3c, !UPT ;  /* 0x0000001804047892 */ /* 0x000fcc000f8e3c3f */
[----:B------:R-:W-:-:S04]  /*e7e0*/  MOV R0, UR4 ;  /* 0x0000000400007c02 */ /* 0x000fc80008000f00 */
[----:B------:R-:W-:Y:S01]  /*e7f0*/  SYNCS.ARRIVE.TRANS64.A1T0 RZ, [R0+UR36+0x37090], RZ ;  /* 0x037090ff00ff79a7 */ /* 0x000fe20008100024 */
[----:B------:R-:W-:Y:S05]  /*e800*/  EXIT ;  /* 0x000000000000794d */ /* 0x000fea0003800000 */
.L_x_6:
[----:B------:R-:W-:-:S08]  /*e810*/  UISETP.NE.AND UP0, UPT, UR5, 0x1, UPT ;  /* 0x000000010500788c */ /* 0x000fd0000bf05270 */
[----:B------:R-:W1:-:S00]  /*e820*/  USETMAXREG.DEALLOC.CTAPOOL 0x18 ;  /* 0x00000018000079c8 */ /* 0x000e4000080e0500 */
[----:B------:R-:W-:-:S13]  /*e830*/  PLOP3.LUT P0, PT, PT, PT, UP0, 0x80, 0x0 ;  /* 0x000000000000781c */ /* 0x000fda0003f0f008 */
[----:B------:R-:W-:Y:S05]  /*e840*/  @P0 EXIT ;  /* 0x000000000000094d */ /* 0x000fea0003800000 */
[----:B------:R-:W2:Y:S01]  /*e850*/  S2UR UR11, SR_CTAID.X ;  /* 0x00000000000b79c3 */ /* 0x000ea20000002500 */
[----:B------:R-:W-:Y:S01]  /*e860*/  ELECT P3, URZ, PT ;  /* 0x00000000003f782f */ /* 0x000fe20003860000 */
[----:B------:R-:W-:Y:S01]  /*e870*/  BSSY B0, `(.L_x_63) ;  /* 0x0000043000007945 */ /* 0x000fe20003800000 */
[----:B-1----:R-:W-:Y:S02]  /*e880*/  MOV R0, RZ ;  /* 0x000000ff00007202 */ /* 0x002fe40000000f00 */
[----:B------:R-:W-:Y:S02]  /*e890*/  MOV R7, RZ ;  /* 0x000000ff00077202 */ /* 0x000fe40000000f00 */
[----:B------:R-:W-:Y:S01]  /*e8a0*/  MOV R3, RZ ;  /* 0x000000ff00037202 */ /* 0x000fe20000000f00 */
[----:B------:R-:W1:Y:S08]  /*e8b0*/  S2UR UR52, SR_CTAID.Y ;  /* 0x00000000003479c3 */ /* 0x000e700000002600 */
[----:B------:R-:W3:Y:S01]  /*e8c0*/  S2UR UR53, SR_CTAID.Z ;  /* 0x00000000003579c3 */ /* 0x000ee20000002700 */
[----:B--2---:R-:W-:Y:S01]  /*e8d0*/  USHF.L.U32 UR11, UR11, 0x7, URZ ;  /* 0x000000070b0b7899 */ /* 0x004fe2000800063f */
[----:B------:R-:W-:Y:S11]  /*e8e0*/  @!P3 BRA `(.L_x_64) ;  /* 0x0000000000ecb947 */ /* 0x000ff60003800000 */
[----:B------:R-:W2:Y:S01]  /*e8f0*/  S2R R3, SR_CgaCtaId ;  /* 0x0000000000037919 */ /* 0x000ea20000008800 */
[----:B------:R-:W-:Y:S02]  /*e900*/  MOV R2, 0x400 ;  /* 0x0000040000027802 */ /* 0x000fe40000000f00 */
[----:B------:R-:W-:Y:S02]  /*e910*/  MOV R4, 0x1 ;  /* 0x0000000100047802 */ /* 0x000fe40000000f00 */
[----:B--2---:R-:W-:Y:S02]  /*e920*/  LEA R3, R3, R2, 0x18 ;  /* 0x0000000203037211 */ /* 0x004fe400078ec0ff */
[----:B------:R-:W-:-:S04]  /*e930*/  SHF.L.U32 R2, R4, 0x1f, RZ ;  /* 0x0000001f04027819 */ /* 0x000fc800000006ff */
[----:B------:R-:W2:Y:S02]  /*e940*/  SYNCS.PHASECHK.TRANS64.TRYWAIT P0, [R3+URZ+0x37060], R2 ;  /* 0x03706002030075a7 */ /* 0x000ea4000800017f */
[----:B--2---:R-:W-:Y:S05]  /*e950*/  @!P0 BRA `(.L_x_65) ;  /* 0x0000001800f88947 */ /* 0x004fea0003800000 */
.L_x_101:
[----:B------:R-:W-:Y:S01]  /*e960*/  ULOP3.LUT UR5, UR4, 0x2, URZ, 0xfc, !UPT ;  /* 0x0000000204057892 */ /* 0x000fe2000f8efc3f */
[----:B--2---:R-:W-:-:S03]  /*e970*/  @P2 MOV R2, 0x2800 ;  /* 0x0000280000022802 */ /* 0x004fc60000000f00 */
[----:B------:R-:W-:Y:S01]  /*e980*/  UPRMT UR5, UR5, 0x9910, URZ ;  /* 0x0000991005057896 */ /* 0x000fe2000800003f */
[----:B------:R2:W-:Y:S03]  /*e990*/  @P2 SYNCS.ARRIVE.TRANS64 RZ, [R3+URZ+0x37050], R2 ;  /* 0x0370500203ff29a7 */ /* 0x0005e6000800003f */
[----:B------:R-:W-:-:S06]  /*e9a0*/  UISETP.NE.AND UP0, UPT, UR5, 0x2, UPT ;  /* 0x000000020500788c */ /* 0x000fcc000bf05270 */
[----:B------:R-:W-:-:S13]  /*e9b0*/  PLOP3.LUT P0, PT, PT, PT, UP0, 0x80, 0x0 ;  /* 0x000000000000781c */ /* 0x000fda0003f0f008 */
[----:B--2---:R-:W-:Y:S05]  /*e9c0*/  @P0 BRA `(.L_x_66) ;  /* 0x0000000000040947 */ /* 0x004fea0003800000 */
[----:B-1-3--:R-:W-:Y:S01]  /*e9d0*/  BPT.TRAP 0x1 ;  /* 0x000000040000795c */ /* 0x00afe20000300000 */
.L_x_66:
[----:B------:R-:W-:-:S04]  /*e9e0*/  LOP3.LUT P0, RZ, R6, 0x1f, RZ, 0xc0, !PT ;  /* 0x0000001f06ff7812 */ /* 0x000fc8000780c0ff */
[----:B------:R-:W-:-:S13]  /*e9f0*/  PLOP3.LUT P0, PT, P0, P2, PT, 0x2a, 0x0 ;  /* 0x000000000000781c */ /* 0x000fda0000704572 */
[----:B------:R-:W-:Y:S05]  /*ea00*/  @P0 BRA `(.L_x_67) ;  /* 0x0000000000040947 */ /* 0x000fea0003800000 */
[----:B-1-3--:R-:W-:Y:S01]  /*ea10*/  BPT.TRAP 0x1 ;  /* 0x000000040000795c */ /* 0x00afe20000300000 */
.L_x_67:
[----:B------:R-:W-:Y:S01]  /*ea20*/  R2UR UR8, R3 ;  /* 0x00000000030872ca */ /* 0x000fe200000e0000 */
[----:B------:R-:W-:Y:S01]  /*ea30*/  ULDC.64 UR6, c[0x0][0x198] ;  /* 0x0000660000067ab9 */ /* 0x000fe20000000a00 */
[----:B------:R-:W-:Y:S01]  /*ea40*/  UMOV UR14, 0x0 ;  /* 0x00000000000e7882 */ /* 0x000fe20000000000 */
[----:B------:R-:W-:Y:S01]  /*ea50*/  UIADD3 UR6, UP0, UR6, 0xf0, URZ ;  /* 0x000000f006067890 */ /* 0x000fe2000ff1e03f */
[----:B------:R-:W-:Y:S01]  /*ea60*/  MOV R7, 0x40 ;  /* 0x0000004000077802 */ /* 0x000fe20000000f00 */
[----:B------:R-:W-:Y:S01]  /*ea70*/  UMOV UR15, 0x10000000 ;  /* 0x10000000000f7882 */ /* 0x000fe20000000000 */
[----:B------:R-:W-:Y:S01]  /*ea80*/  UMOV UR10, URZ ;  /* 0x0000003f000a7c82 */ /* 0x000fe20008000000 */
[----:B------:R-:W-:Y:S01]  /*ea90*/  UIADD3.X UR7, URZ, UR7, URZ, UP0, !UPT ;  /* 0x000000073f077290 */ /* 0x000fe200087fe43f */
[----:B------:R-:W-:Y:S01]  /*eaa0*/  MOV R3, 0x1 ;  /* 0x0000000100037802 */ /* 0x000fe20000000f00 */
[----:B-1----:R-:W-:Y:S01]  /*eab0*/  UMOV UR12, UR52 ;  /* 0x00000034000c7c82 */ /* 0x002fe20008000000 */
[----:B---3--:R-:W-:Y:S01]  /*eac0*/  UMOV UR13, UR53 ;  /* 0x00000035000d7c82 */ /* 0x008fe20008000000 */
[----:B------:R-:W-:Y:S01]  /*ead0*/  UMOV UR34, 0x10 ;  /* 0x0000001000227882 */ /* 0x000fe20000000000 */
[----:B------:R-:W-:Y:S01]  /*eae0*/  UMOV UR35, UR11 ;  /* 0x0000000b00237c82 */ /* 0x000fe20008000000 */
[----:B------:R-:W-:-:S02]  /*eaf0*/  UIADD3 UR9, UR8, 0x37050, URZ ;  /* 0x0003705008097890 */ /* 0x000fc4000fffe03f */
[----:B------:R-:W-:Y:S02]  /*eb00*/  UIADD3 UR32, UR8, 0x800, URZ ;  /* 0x0000080008207890 */ /* 0x000fe4000fffe03f */
[----:B------:R-:W-:Y:S02]  /*eb10*/  UIADD3 UR24, UR8, 0x1000, URZ ;  /* 0x0000100008187890 */ /* 0x000fe4000fffe03f */
[----:B------:R-:W-:Y:S02]  /*eb20*/  UIADD3 UR16, UR8, 0x1800, URZ ;  /* 0x0000180008107890 */ /* 0x000fe4000fffe03f */
[----:B------:R-:W-:Y:S02]  /*eb30*/  UIADD3 UR48, UR8, 0x2000, URZ ;  /* 0x0000200008307890 */ /* 0x000fe4000fffe03f */
[----:B------:R2:W-:Y:S01]  /*eb40*/  UTMALDG.4D [UR8], [UR6], desc[UR14] ;  /* 0x00000e08060075b4 */ /* 0x0005e20008019000 */
[----:B------:R-:W-:Y:S01]  /*eb50*/  UMOV UR36, UR52 ;  /* 0x0000003400247c82 */ /* 0x000fe20008000000 */
[----:B------:R-:W-:Y:S01]  /*eb60*/  UMOV UR37, UR53 ;  /* 0x0000003500257c82 */ /* 0x000fe20008000000 */
[----:B------:R-:W-:Y:S01]  /*eb70*/  UMOV UR33, UR9 ;  /* 0x0000000900217c82 */ /* 0x000fe20008000000 */
[----:B------:R-:W-:Y:S01]  /*eb80*/  UMOV UR26, 0x20 ;  /* 0x00000020001a7882 */ /* 0x000fe20000000000 */
[----:B------:R-:W-:Y:S01]  /*eb90*/  UMOV UR27, UR11 ;  /* 0x0000000b001b7c82 */ /* 0x000fe20008000000 */
[----:B------:R-:W-:Y:S01]  /*eba0*/  UMOV UR28, UR52 ;  /* 0x00000034001c7c82 */ /* 0x000fe20008000000 */
[----:B------:R-:W-:Y:S01]  /*ebb0*/  UMOV UR29, UR53 ;  /* 0x00000035001d7c82 */ /* 0x000fe20008000000 */
[----:B------:R-:W-:Y:S01]  /*ebc0*/  UMOV UR25, UR9 ;  /* 0x0000000900197c82 */ /* 0x000fe20008000000 */
[----:B------:R-:W-:Y:S01]  /*ebd0*/  UMOV UR18, 0x30 ;  /* 0x0000003000127882 */ /* 0x000fe20000000000 */
[----:B------:R-:W-:Y:S01]  /*ebe0*/  UMOV UR19, UR11 ;  /* 0x0000000b00137c82 */ /* 0x000fe20008000000 */
[----:B------:R-:W-:Y:S01]  /*ebf0*/  UMOV UR20, UR52 ;  /* 0x0000003400147c82 */ /* 0x000fe20008000000 */
[----:B------:R2:W-:Y:S01]  /*ec00*/  UTMALDG.4D [UR32], [UR6], desc[UR14] ;  /* 0x00000e20060075b4 */ /* 0x0005e20008019000 */
[----:B------:R-:W-:Y:S01]  /*ec10*/  UMOV UR21, UR53 ;  /* 0x0000003500157c82 */ /* 0x000fe20008000000 */
[----:B------:R-:W-:Y:S01]  /*ec20*/  UMOV UR17, UR9 ;  /* 0x0000000900117c82 */ /* 0x000fe20008000000 */
[----:B------:R-:W-:Y:S01]  /*ec30*/  UMOV UR50, 0x40 ;  /* 0x0000004000327882 */ /* 0x000fe20000000000 */
[----:B------:R-:W-:Y:S01]  /*ec40*/  UMOV UR51, UR11 ;  /* 0x0000000b00337c82 */ /* 0x000fe20008000000 */
[----:B------:R-:W-:Y:S01]  /*ec50*/  UMOV UR49, UR9 ;  /* 0x0000000900317c82 */ /* 0x000fe20008000000 */
[----:B------:R2:W-:Y:S01]  /*ec60*/  UTMALDG.4D [UR24], [UR6], desc[UR14] ;  /* 0x00000e18060075b4 */ /* 0x0005e20008019000 */
[----:B------:R2:W-:Y:S01]  /*ec70*/  UTMALDG.4D [UR16], [UR6], desc[UR14] ;  /* 0x00000e10060075b4 */ /* 0x0005e20008019000 */
[----:B------:R2:W-:Y:S02]  /*ec80*/  UTMALDG.4D [UR48], [UR6], desc[UR14] ;  /* 0x00000e30060075b4 */ /* 0x0005e40008019000 */
[----:B--2---:R-:W-:Y:S01]  /*ec90*/  NOP ;  /* 0x0000000000007918 */ /* 0x004fe20000000000 */
.L_x_64:
[----:B-1-3--:R-:W-:Y:S05]  /*eca0*/  BSYNC B0 ;  /* 0x0000000000007941 */ /* 0x00afea0003800000 */
.L_x_63:
[----:B------:R-:W1:Y:S01]  /*ecb0*/  LDC R2, c[0x0][0x28c] ;  /* 0x0000a300ff027b82 */ /* 0x000e620000000800 */
[----:B------:R-:W-:Y:S01]  /*ecc0*/  BSSY B0, `(.L_x_68) ;  /* 0x000003f000007945 */ /* 0x000fe20003800000 */
[----:B-1----:R-:W-:-:S13]  /*ecd0*/  ISETP.GT.AND P4, PT, R2, RZ, P3 ;  /* 0x000000ff0200720c */ /* 0x002fda0001f84270 */
[----:B------:R-:W-:Y:S05]  /*ece0*/  @!P4 BRA `(.L_x_69) ;  /* 0x0000000000f0c947 */ /* 0x000fea0003800000 */
[----:B------:R-:W1:Y:S01]  /*ecf0*/  S2R R5, SR_CgaCtaId ;  /* 0x0000000000057919 */ /* 0x000e620000008800 */
[----:B------:R-:W-:-:S04]  /*ed00*/  MOV R0, 0x400 ;  /* 0x0000040000007802 */ /* 0x000fc80000000f00 */
[----:B-1----:R-:W-:Y:S02]  /*ed10*/  LEA R5, R5, R0, 0x18 ;  /* 0x0000000005057211 */ /* 0x002fe400078ec0ff */
[----:B------:R-:W-:-:S04]  /*ed20*/  MOV R0, 0x1 ;  /* 0x0000000100007802 */ /* 0x000fc80000000f00 */
[----:B------:R-:W-:-:S04]  /*ed30*/  SHF.L.U32 R0, R0, 0x1f, RZ ;  /* 0x0000001f00007819 */ /* 0x000fc800000006ff */
[----:B------:R-:W1:Y:S02]  /*ed40*/  SYNCS.PHASECHK.TRANS64.TRYWAIT P0, [R5+URZ+0x37028], R0 ;  /* 0x03702800050075a7 */ /* 0x000e64000800017f */
[----:B-1----:R-:W-:Y:S05]  /*ed50*/  @!P0 BRA `(.L_x_70) ;  /* 0x00000018000c8947 */ /* 0x002fea0003800000 */
.L_x_102:
[----:B------:R-:W-:Y:S01]  /*ed60*/  ULOP3.LUT UR5, UR4, 0x2, URZ, 0xfc, !UPT ;  /* 0x0000000204057892 */ /* 0x000fe2000f8efc3f */
[----:B-1----:R-:W-:-:S03]  /*ed70*/  @P2 MOV R0, 0xa000 ;  /* 0x0000a00000002802 */ /* 0x002fc60000000f00 */
[----:B------:R-:W-:Y:S01]  /*ed80*/  UPRMT UR5, UR5, 0x9910, URZ ;  /* 0x0000991005057896 */ /* 0x000fe2000800003f */
[----:B------:R1:W-:Y:S03]  /*ed90*/  @P2 SYNCS.ARRIVE.TRANS64 RZ, [R5+URZ+0x37000], R0 ;  /* 0x0370000005ff29a7 */ /* 0x0003e6000800003f */
[----:B------:R-:W-:-:S06]  /*eda0*/  UISETP.NE.AND UP0, UPT, UR5, 0x2, UPT ;  /* 0x000000020500788c */ /* 0x000fcc000bf05270 */
[----:B------:R-:W-:-:S13]  /*edb0*/  PLOP3.LUT P0, PT, PT, PT, UP0, 0x80, 0x0 ;  /* 0x000000000000781c */ /* 0x000fda0003f0f008 */
[----:B-1----:R-:W-:Y:S05]  /*edc0*/  @P0 BRA `(.L_x_71) ;  /* 0x0000000000040947 */ /* 0x002fea0003800000 */
[----:B------:R-:W-:Y:S01]  /*edd0*/  BPT.TRAP 0x1 ;  /* 0x000000040000795c */ /* 0x000fe20000300000 */
.L_x_71:
[----:B------:R-:W-:-:S04]  /*ede0*/  LOP3.LUT P0, RZ, R6, 0x1f, RZ, 0xc0, !PT ;  /* 0x0000001f06ff7812 */ /* 0x000fc8000780c0ff */
[----:B------:R-:W-:-:S13]  /*edf0*/  PLOP3.LUT P0, PT, P0, P2, PT, 0x2a, 0x0 ;  /* 0x000000000000781c */ /* 0x000fda0000704572 */
[----:B------:R-:W-:Y:S05]  /*ee00*/  @P0 BRA `(.L_x_72) ;  /* 0x0000000000040947 */ /* 0x000fea0003800000 */
[----:B------:R-:W-:Y:S01]  /*ee10*/  BPT.TRAP 0x1 ;  /* 0x000000040000795c */ /* 0x000fe20000300000 */
.L_x_72:
[----:B------:R-:W-:Y:S01]  /*ee20*/  R2UR UR16, R5 ;  /* 0x00000000051072ca */ /* 0x000fe200000e0000 */
[----:B------:R-:W-:Y:S01]  /*ee30*/  ULDC.64 UR6, c[0x0][0x198] ;  /* 0x0000660000067ab9 */ /* 0x000fe20000000a00 */
[----:B------:R-:W-:Y:S01]  /*ee40*/  UMOV UR51, URZ ;  /* 0x0000003f00337c82 */ /* 0x000fe20008000000 */
[----:B------:R-:W-:Y:S01]  /*ee50*/  UIADD3 UR6, UP0, UR6, 0x1f0, URZ ;  /* 0x000001f006067890 */ /* 0x000fe2000ff1e03f */
[----:B------:R-:W-:Y:S01]  /*ee60*/  MOV R0, 0x1 ;  /* 0x0000000100007802 */ /* 0x000fe20000000f00 */
[----:B------:R-:W-:Y:S01]  /*ee70*/  UMOV UR8, 0x0 ;  /* 0x0000000000087882 */ /* 0x000fe20000000000 */
[----:B------:R-:W-:Y:S01]  /*ee80*/  UMOV UR9, 0x10000000 ;  /* 0x1000000000097882 */ /* 0x000fe20000000000 */
[----:B------:R-:W-:Y:S01]  /*ee90*/  UIADD3.X UR7, URZ, UR7, URZ, UP0, !UPT ;  /* 0x000000073f077290 */ /* 0x000fe200087fe43f */
[----:B------:R-:W-:Y:S01]  /*eea0*/  UMOV UR50, URZ ;  /* 0x0000003f00327c82 */ /* 0x000fe20008000000 */
[----:B------:R-:W-:Y:S01]  /*eeb0*/  UMOV UR42, 0x10 ;  /* 0x00000010002a7882 */ /* 0x000fe20000000000 */
[----:B------:R-:W-:Y:S01]  /*eec0*/  UMOV UR44, UR52 ;  /* 0x00000034002c7c82 */ /* 0x000fe20008000000 */
[----:B------:R-:W-:-:S02]  /*eed0*/  UMOV UR45, UR53 ;  /* 0x00000035002d7c82 */ /* 0x000fc40008000000 */
[----:B------:R-:W-:Y:S02]  /*eee0*/  UIADD3 UR48, UR16, 0x5000, URZ ;  /* 0x0000500010307890 */ /* 0x000fe4000fffe03f */
[----:B------:R-:W-:Y:S02]  /*eef0*/  UIADD3 UR49, UR16, 0x37000, URZ ;  /* 0x0003700010317890 */ /* 0x000fe4000fffe03f */
[----:B------:R-:W-:Y:S02]  /*ef00*/  UIADD3 UR40, UR16, 0x7000, URZ ;  /* 0x0000700010287890 */ /* 0x000fe4000fffe03f */
[----:B------:R-:W-:Y:S02]  /*ef10*/  UIADD3 UR32, UR16, 0x9000, URZ ;  /* 0x0000900010207890 */ /* 0x000fe4000fffe03f */
[----:B------:R-:W-:Y:S02]  /*ef20*/  UIADD3 UR24, UR16, 0xb000, URZ ;  /* 0x0000b00010187890 */ /* 0x000fe4000fffe03f */
[----:B------:R-:W-:Y:S01]  /*ef30*/  UIADD3 UR16, UR16, 0xd000, URZ ;  /* 0x0000d00010107890 */ /* 0x000fe2000fffe03f */
[----:B------:R1:W-:Y:S01]  /*ef40*/  UTMALDG.4D [UR48], [UR6], desc[UR8] ;  /* 0x00000830060075b4 */ /* 0x0003e20008019000 */
        /* <DEDUP_REMOVED lines=18> */
[----:B------:R1:W-:Y:S01]  /*f070*/  UTMALDG.4D [UR32], [UR6], desc[UR8] ;  /* 0x00000820060075b4 */ /* 0x0003e20008019000 */
[----:B------:R1:W-:Y:S01]  /*f080*/  UTMALDG.4D [UR24], [UR6], desc[UR8] ;  /* 0x00000818060075b4 */ /* 0x0003e20008019000 */
[----:B------:R1:W-:Y:S02]  /*f090*/  UTMALDG.4D [UR16], [UR6], desc[UR8] ;  /* 0x00000810060075b4 */ /* 0x0003e40008019000 */
[----:B-1----:R-:W-:Y:S01]  /*f0a0*/  NOP ;  /* 0x0000000000007918 */ /* 0x002fe20000000000 */
.L_x_69:
[----:B------:R-:W-:Y:S05]  /*f0b0*/  BSYNC B0 ;  /* 0x0000000000007941 */ /* 0x000fea0003800000 */
.L_x_68:
[----:B------:R-:W-:Y:S04]  /*f0c0*/  BSSY B0, `(.L_x_73) ;  /* 0x0000041000007945 */ /* 0x000fe80003800000 */
[----:B------:R-:W-:Y:S05]  /*f0d0*/  @!P3 BRA `(.L_x_74) ;  /* 0x0000000000fcb947 */ /* 0x000fea0003800000 */
[----:B------:R-:W1:Y:S01]  /*f0e0*/  S2R R5, SR_CgaCtaId ;  /* 0x0000000000057919 */ /* 0x000e620000008800 */
[----:B------:R-:W-:-:S04]  /*f0f0*/  MOV R4, 0x400 ;  /* 0x0000040000047802 */ /* 0x000fc80000000f00 */
[----:B-1----:R-:W-:Y:S02]  /*f100*/  LEA R8, R5, R4, 0x18 ;  /* 0x0000000405087211 */ /* 0x002fe400078ec0ff */
[----:B------:R-:W-:Y:S02]  /*f110*/  MOV R5, 0x1 ;  /* 0x0000000100057802 */ /* 0x000fe40000000f00 */
[----:B------:R-:W-:Y:S02]  /*f120*/  LEA R4, R3, R8, 0x3 ;  /* 0x0000000803047211 */ /* 0x000fe400078e18ff */
[----:B------:R-:W-:-:S04]  /*f130*/  SHF.L.U32 R5, R5, 0x1f, RZ ;  /* 0x0000001f05057819 */ /* 0x000fc800000006ff */
[----:B------:R-:W1:Y:S02]  /*f140*/  SYNCS.PHASECHK.TRANS64.TRYWAIT P0, [R4+URZ+0x37060], R5 ;  /* 0x03706005040075a7 */ /* 0x000e64000800017f */
[----:B-1----:R-:W-:Y:S05]  /*f150*/  @!P0 BRA `(.L_x_75) ;  /* 0x0000001400208947 */ /* 0x002fea0003800000 */
.L_x_103:
        /* <DEDUP_REMOVED lines=8> */
.L_x_76:
[----:B------:R-:W-:-:S04]  /*f1e0*/  LOP3.LUT P0, RZ, R6, 0x1f, RZ, 0xc0, !PT ;  /* 0x0000001f06ff7812 */ /* 0x000fc8000780c0ff */
[----:B------:R-:W-:-:S13]  /*f1f0*/  PLOP3.LUT P0, PT, P0, P2, PT, 0x2a, 0x0 ;  /* 0x000000000000781c */ /* 0x000fda0000704572 */
[----:B------:R-:W-:Y:S05]  /*f200*/  @P0 BRA `(.L_x_77) ;  /* 0x0000000000040947 */ /* 0x000fea0003800000 */
[----:B------:R-:W-:Y:S01]  /*f210*/  BPT.TRAP 0x1 ;  /* 0x000000040000795c */ /* 0x000fe20000300000 */
.L_x_77:
[----:B------:R-:W-:Y:S01]  /*f220*/  R2UR UR40, R3 ;  /* 0x00000000032872ca */ /* 0x000fe200000e0000 */
[----:B------:R-:W-:Y:S01]  /*f230*/  ULDC.64 UR6, c[0x0][0x198] ;  /* 0x0000660000067ab9 */ /* 0x000fe20000000a00 */
[----:B------:R-:W-:Y:S01]  /*f240*/  R2UR UR5, R8 ;  /* 0x00000000080572ca */ /* 0x000fe200000e0000 */
[----:B------:R-:W-:Y:S01]  /*f250*/  UIADD3 UR6, UP0, UR6, 0xf0, URZ ;  /* 0x000000f006067890 */ /* 0x000fe2000ff1e03f */
[----:B------:R-:W-:Y:S01]  /*f260*/  R2UR UR43, R7 ;  /* 0x00000000072b72ca */ /* 0x000fe200000e0000 */
[----:B------:R-:W-:Y:S01]  /*f270*/  UMOV UR8, 0x0 ;  /* 0x0000000000087882 */ /* 0x000fe20000000000 */
[----:B------:R-:W-:Y:S01]  /*f280*/  R2UR UR41, R4 ;  /* 0x00000000042972ca */ /* 0x000fe200000e0000 */
[----:B------:R-:W-:Y:S01]  /*f290*/  UIADD3.X UR7, URZ, UR7, URZ, UP0, !UPT ;  /* 0x000000073f077290 */ /* 0x000fe200087fe43f */
[----:B------:R-:W-:Y:S01]  /*f2a0*/  UMOV UR9, 0x10000000 ;  /* 0x1000000000097882 */ /* 0x000fe20000000000 */
[----:B------:R-:W-:Y:S01]  /*f2b0*/  UMOV UR42, URZ ;  /* 0x0000003f002a7c82 */ /* 0x000fe20008000000 */
[----:B------:R-:W-:Y:S01]  /*f2c0*/  UMOV UR44, UR52 ;  /* 0x00000034002c7c82 */ /* 0x000fe20008000000 */
[----:B------:R-:W-:Y:S01]  /*f2d0*/  UMOV UR45, UR53 ;  /* 0x00000035002d7c82 */ /* 0x000fe20008000000 */
[----:B------:R-:W-:Y:S01]  /*f2e0*/  UMOV UR34, 0x10 ;  /* 0x0000001000227882 */ /* 0x000fe20000000000 */
[----:B------:R-:W-:-:S02]  /*f2f0*/  UMOV UR36, UR52 ;  /* 0x0000003400247c82 */ /* 0x000fc40008000000 */
[----:B------:R-:W-:Y:S02]  /*f300*/  UIMAD UR40, UR40, 0x2800, UR5 ;  /* 0x00002800282878a4 */ /* 0x000fe4000f8e0205 */
[----:B------:R-:W-:Y:S02]  /*f310*/  UIADD3 UR43, UR11, UR43, URZ ;  /* 0x0000002b0b2b7290 */ /* 0x000fe4000fffe03f */
[----:B------:R-:W-:Y:S02]  /*f320*/  UIADD3 UR41, UR41, 0x37050, URZ ;  /* 0x0003705029297890 */ /* 0x000fe4000fffe03f */
[----:B------:R-:W-:Y:S02]  /*f330*/  UIADD3 UR32, UR40, 0x800, URZ ;  /* 0x0000080028207890 */ /* 0x000fe4000fffe03f */
[----:B------:R-:W-:Y:S02]  /*f340*/  UIADD3 UR24, UR40, 0x1000, URZ ;  /* 0x0000100028187890 */ /* 0x000fe4000fffe03f */
[----:B------:R-:W-:-:S02]  /*f350*/  UIADD3 UR16, UR40, 0x1800, URZ ;  /* 0x0000180028107890 */ /* 0x000fc4000fffe03f */
        /* <DEDUP_REMOVED lines=22> */
[----:B-1----:R-:W-:Y:S01]  /*f4c0*/  NOP ;  /* 0x0000000000007918 */ /* 0x002fe20000000000 */
.L_x_74:
[----:B------:R-:W-:Y:S05]  /*f4d0*/  BSYNC B0 ;  /* 0x0000000000007941 */ /* 0x000fea0003800000 */
.L_x_73:
[----:B------:R-:W-:Y:S01]  /*f4e0*/  BSSY B0, `(.L_x_78) ;  /* 0x0000043000007945 */ /* 0x000fe20003800000 */
[----:B------:R-:W-:-:S03]  /*f4f0*/  MOV R8, RZ ;  /* 0x000000ff00087202 */ /* 0x000fc60000000f00 */
        /* <DEDUP_REMOVED lines=9> */
.L_x_104:
        /* <DEDUP_REMOVED lines=8> */
.L_x_81:
[----:B------:R-:W-:-:S04]  /*f610*/  LOP3.LUT P0, RZ, R6, 0x1f, RZ, 0xc0, !PT ;  /* 0x0000001f06ff7812 */ /* 0x000fc8000780c0ff */
[----:B------:R-:W-:-:S13]  /*f620*/  PLOP3.LUT P0, PT, P0, P2, PT, 0x2a, 0x0 ;  /* 0x000000000000781c */ /* 0x000fda0000704572 */
[----:B------:R-:W-:Y:S05]  /*f630*/  @P0 BRA `(.L_x_82) ;  /* 0x0000000000040947 */ /* 0x000fea0003800000 */
[----:B------:R-:W-:Y:S01]  /*f640*/  BPT.TRAP 0x1 ;  /* 0x000000040000795c */ /* 0x000fe20000300000 */
.L_x_82:
[C---:B------:R-:W-:Y:S01]  /*f650*/  IMAD R5, R0.reuse, 0xa000, R5 ;  /* 0x0000a00000057824 */ /* 0x040fe200078e0205 */
[----:B------:R-:W-:Y:S01]  /*f660*/  R2UR UR41, R3 ;  /* 0x00000000032972ca */ /* 0x000fe200000e0000 */
[----:B------:R-:W-:Y:S01]  /*f670*/  ULDC.64 UR6, c[0x0][0x198] ;  /* 0x0000660000067ab9 */ /* 0x000fe20000000a00 */
[----:B------:R-:W-:Y:S01]  /*f680*/  UMOV UR43, URZ ;  /* 0x0000003f002b7c82 */ /* 0x000fe20008000000 */
[----:B------:R-:W-:Y:S01]  /*f690*/  UIADD3 UR6, UP0, UR6, 0x2f0, URZ ;  /* 0x000002f006067890 */ /* 0x000fe2000ff1e03f */
[----:B------:R-:W-:Y:S01]  /*f6a0*/  R2UR UR48, R5 ;  /* 0x00000000053072ca */ /* 0x000fe200000e0000 */
[----:B------:R-:W-:Y:S01]  /*f6b0*/  UMOV UR8, 0x0 ;  /* 0x0000000000087882 */ /* 0x000fe20000000000 */
[----:B------:R-:W-:Y:S01]  /*f6c0*/  UMOV UR9, 0x10000000 ;  /* 0x1000000000097882 */ /* 0x000fe20000000000 */
[----:B------:R-:W-:Y:S01]  /*f6d0*/  UIADD3.X UR7, URZ, UR7, URZ, UP0, !UPT ;  /* 0x000000073f077290 */ /* 0x000fe200087fe43f */
[----:B------:R-:W-:Y:S01]  /*f6e0*/  IADD3 R0, R0, 0x1, RZ ;  /* 0x0000000100007810 */ /* 0x000fe20007ffe0ff */
[----:B------:R-:W-:Y:S01]  /*f6f0*/  UMOV UR42, URZ ;  /* 0x0000003f002a7c82 */ /* 0x000fe20008000000 */
[----:B------:R-:W-:Y:S01]  /*f700*/  UMOV UR44, UR52 ;  /* 0x00000034002c7c82 */ /* 0x000fe20008000000 */
[----:B------:R-:W-:Y:S01]  /*f710*/  UMOV UR45, UR53 ;  /* 0x00000035002d7c82 */ /* 0x000fe20008000000 */
[----:B------:R-:W-:Y:S01]  /*f720*/  UMOV UR34, 0x10 ;  /* 0x0000001000227882 */ /* 0x000fe20000000000 */
[----:B------:R-:W-:Y:S01]  /*f730*/  UIADD3 UR41, UR41, 0x37000, URZ ;  /* 0x0003700029297890 */ /* 0x000fe2000fffe03f */
[----:B------:R-:W-:Y:S01]  /*f740*/  MOV R8, 0x1 ;  /* 0x0000000100087802 */ /* 0x000fe20000000f00 */
[----:B------:R-:W-:Y:S01]  /*f750*/  UMOV UR36, UR52 ;  /* 0x0000003400247c82 */ /* 0x000fe20008000000 */
[----:B------:R-:W-:Y:S01]  /*f760*/  UMOV UR37, UR53 ;  /* 0x0000003500257c82 */ /* 0x000fe20008000000 */
[----:B------:R-:W-:-:S02]  /*f770*/  UIADD3 UR40, UR48, 0x5000, URZ ;  /* 0x0000500030287890 */ /* 0x000fc4000fffe03f */
        /* <DEDUP_REMOVED lines=25> */
.L_x_79:
[----:B------:R-:W-:Y:S05]  /*f910*/  BSYNC B0 ;  /* 0x0000000000007941 */ /* 0x000fea0003800000 */
.L_x_78:
[----:B------:R-:W-:-:S13]  /*f920*/  ISETP.GE.AND P0, PT, R2, 0x101, PT ;  /* 0x000001010200780c */ /* 0x000fda0003f06270 */
[----:B------:R-:W-:Y:S05]  /*f930*/  @!P0 EXIT ;  /* 0x000000000000894d */ /* 0x000fea0003800000 */
[----:B------:R-:W-:Y:S01]  /*f940*/  IADD3 R2, R2, 0xff, RZ ;  /* 0x000000ff02027810 */ /* 0x000fe20007ffe0ff */
[----:B------:R-:W-:Y:S01]  /*f950*/  BSSY B0, `(.L_x_83) ;  /* 0x0000093000007945 */ /* 0x000fe20003800000 */
[----:B------:R-:W-:Y:S02]  /*f960*/  LOP3.LUT P0, RZ, R6, 0x1f, RZ, 0xc0, !PT ;  /* 0x0000001f06ff7812 */ /* 0x000fe4000780c0ff */
[----:B------:R-:W-:Y:S02]  /*f970*/  SHF.R.S32.HI R3, RZ, 0x1f, R2 ;  /* 0x0000001fff037819 */ /* 0x000fe40000011402 */
[----:B------:R-:W-:Y:S02]  /*f980*/  PLOP3.LUT P0, PT, P0, P2, PT, 0x2a, 0x0 ;  /* 0x000000000000781c */ /* 0x000fe40000704572 */
[----:B------:R-:W-:Y:S02]  /*f990*/  LEA.HI R3, R3, R2, RZ, 0x8 ;  /* 0x0000000203037211 */ /* 0x000fe400078f40ff */
[----:B------:R-:W-:-:S02]  /*f9a0*/  MOV R2, UR4 ;  /* 0x0000000400027c02 */ /* 0x000fc40008000f00 */
[----:B------:R-:W-:Y:S02]  /*f9b0*/  SHF.R.S32.HI R3, RZ, 0x8, R3 ;  /* 0x00000008ff037819 */ /* 0x000fe40000011403 */
[----:B------:R-:W-:Y:S02]  /*f9c0*/  LOP3.LUT R2, R2, 0x2, RZ, 0xfc, !PT ;  /* 0x0000000202027812 */ /* 0x000fe400078efcff */
[----:B------:R-:W-:Y:S02]  /*f9d0*/  SHF.L.U32 R4, R3, 0x1, RZ ;  /* 0x0000000103047819 */ /* 0x000fe400000006ff */
[----:B------:R-:W-:-:S07]  /*f9e0*/  MOV R3, 0x1 ;  /* 0x0000000100037802 */ /* 0x000fce0000000f00 */
.L_x_94:
[----:B------:R-:W-:Y:S04]  /*f9f0*/  BSSY B1, `(.L_x_84) ;  /* 0x0000041000017945 */ /* 0x000fe80003800000 */
[----:B------:R-:W-:Y:S05]  /*fa00*/  @!P3 BRA `(.L_x_85) ;  /* 0x0000000000fcb947 */ /* 0x000fea0003800000 */
[----:B------:R-:W1:Y:S01]  /*fa10*/  S2R R6, SR_CgaCtaId ;  /* 0x0000000000067919 */ /* 0x000e620000008800 */
[----:B------:R-:W-:-:S04]  /*fa20*/  MOV R5, 0x400 ;  /* 0x0000040000057802 */ /* 0x000fc80000000f00 */
[----:B-1----:R-:W-:Y:S02]  /*fa30*/  LEA R7, R6, R5, 0x18 ;  /* 0x0000000506077211 */ /* 0x002fe400078ec0ff */
[----:B------:R-:W-:Y:S02]  /*fa40*/  SHF.L.U32 R5, R3, 0x1f, RZ ;  /* 0x0000001f03057819 */ /* 0x000fe400000006ff */
[----:B------:R-:W-:-:S04]  /*fa50*/  LEA R6, R0, R7, 0x3 ;  /* 0x0000000700067211 */ /* 0x000fc800078e18ff */
[----:B------:R-:W1:Y:S02]  /*fa60*/  SYNCS.PHASECHK.TRANS64.TRYWAIT P4, [R6+URZ+0x37028], R5 ;  /* 0x03702805060075a7 */ /* 0x000e64000808017f */
[----:B-1----:R-:W-:Y:S05]  /*fa70*/  @!P4 BRA `(.L_x_86) ;  /* 0x0000000c0000c947 */ /* 0x002fea0003800000 */
.L_x_105:
[----:B-1----:R-:W-:-:S04]  /*fa80*/  @P2 MOV R5, 0xa000 ;  /* 0x0000a00000052802 */ /* 0x002fc80000000f00 */
[----:B------:R1:W-:Y:S02]  /*fa90*/  @P2 SYNCS.ARRIVE.TRANS64 RZ, [R6+URZ+0x37000], R5 ;  /* 0x0370000506ff29a7 */ /* 0x0003e4000800003f */
[----:B-1----:R-:W-:-:S04]  /*faa0*/  PRMT R5, R2, 0x9910, RZ ;  /* 0x0000991002057816 */ /* 0x002fc800000000ff */
[----:B------:R-:W-:-:S13]  /*fab0*/  ISETP.NE.AND P4, PT, R5, 0x2, PT ;  /* 0x000000020500780c */ /* 0x000fda0003f85270 */
[----:B------:R-:W-:Y:S05]  /*fac0*/  @P4 BRA `(.L_x_87) ;  /* 0x0000000000044947 */ /* 0x000fea0003800000 */
[----:B------:R-:W-:Y:S01]  /*fad0*/  BPT.TRAP 0x1 ;  /* 0x000000040000795c */ /* 0x000fe20000300000 */
.L_x_87:
[----:B------:R-:W-:Y:S05]  /*fae0*/  @P0 BRA `(.L_x_88) ;  /* 0x0000000000040947 */ /* 0x000fea0003800000 */
[----:B------:R-:W-:Y:S01]  /*faf0*/  BPT.TRAP 0x1 ;  /* 0x000000040000795c */ /* 0x000fe20000300000 */
.L_x_88:
[----:B------:R-:W-:Y:S01]  /*fb00*/  IMAD R7, R0, 0xa000, R7 ;  /* 0x0000a00000077824 */ /* 0x000fe200078e0207 */
[----:B------:R-:W-:Y:S01]  /*fb10*/  R2UR UR49, R6 ;  /* 0x00000000063172ca */ /* 0x000fe200000e0000 */
[----:B------:R-:W-:Y:S01]  /*fb20*/  ULDC.64 UR6, c[0x0][0x198] ;  /* 0x0000660000067ab9 */ /* 0x000fe20000000a00 */
[----:B------:R-:W-:Y:S01]  /*fb30*/  R2UR UR51, R8 ;  /* 0x00000000083372ca */ /* 0x000fe200000e0000 */
[----:B------:R-:W-:Y:S01]  /*fb40*/  UIADD3 UR6, UP0, UR6, 0x1f0, URZ ;  /* 0x000001f006067890 */ /* 0x000fe2000ff1e03f */
[----:B------:R-:W-:Y:S01]  /*fb50*/  R2UR UR16, R7 ;  /* 0x00000000071072ca */ /* 0x000fe200000e0000 */
[----:B------:R-:W-:Y:S01]  /*fb60*/  UMOV UR8, 0x0 ;  /* 0x0000000000087882 */ /* 0x000fe20000000000 */
[----:B------:R-:W-:Y:S01]  /*fb70*/  UMOV UR9, 0x10000000 ;  /* 0x1000000000097882 */ /* 0x000fe20000000000 */
[----:B------:R-:W-:Y:S01]  /*fb80*/  UIADD3.X UR7, URZ, UR7, URZ, UP0, !UPT ;  /* 0x000000073f077290 */ /* 0x000fe200087fe43f */
[----:B------:R-:W-:Y:S01]  /*fb90*/  IADD3 R5, R0, 0x1, RZ ;  /* 0x0000000100057810 */ /* 0x000fe20007ffe0ff */
[----:B------:R-:W-:Y:S01]  /*fba0*/  UMOV UR50, URZ ;  /* 0x0000003f00327c82 */ /* 0x000fe20008000000 */
[----:B------:R-:W-:Y:S01]  /*fbb0*/  UMOV UR42, 0x10 ;  /* 0x00000010002a7882 */ /* 0x000fe20000000000 */
[----:B------:R-:W-:Y:S01]  /*fbc0*/  UMOV UR44, UR52 ;  /* 0x00000034002c7c82 */ /* 0x000fe20008000000 */
[----:B------:R-:W-:Y:S01]  /*fbd0*/  UMOV UR45, UR53 ;  /* 0x00000035002d7c82 */ /* 0x000fe20008000000 */
[----:B------:R-:W-:Y:S01]  /*fbe0*/  UIADD3 UR49, UR49, 0x37000, URZ ;  /* 0x0003700031317890 */ /* 0x000fe2000fffe03f */
[----:B------:R-:W-:Y:S01]  /*fbf0*/  ISETP.NE.AND P4, PT, R5, 0x5, PT ;  /* 0x000000050500780c */ /* 0x000fe20003f85270 */
[----:B------:R-:W-:-:S02]  /*fc00*/  USHF.L.U32 UR51, UR51, 0x8, URZ ;  /* 0x0000000833337899 */ /* 0x000fc4000800063f */
[----:B------:R-:W-:Y:S01]  /*fc10*/  UIADD3 UR48, UR16, 0x5000, URZ ;  /* 0x0000500010307890 */ /* 0x000fe2000fffe03f */
[----:B------:R-:W-:Y:S01]  /*fc20*/  SEL R0, RZ, 0x1, P4 ;  /* 0x00000001ff007807 */ /* 0x000fe20002000000 */
[----:B------:R-:W-:Y:S02]  /*fc30*/  UIADD3 UR40, UR16, 0x7000, URZ ;  /* 0x0000700010287890 */ /* 0x000fe4000fffe03f */
[----:B------:R-:W-:Y:S01]  /*fc40*/  UIADD3 UR32, UR16, 0x9000, URZ ;  /* 0x0000900010207890 */ /* 0x000fe2000fffe03f */
[----:B------:R-:W-:Y:S01]  /*fc50*/  LOP3.LUT R3, R3, R0, RZ, 0x3c, !PT ;  /* 0x0000000003037212 */ /* 0x000fe200078e3cff */
[----:B------:R-:W-:Y:S01]  /*fc60*/  UIADD3 UR24, UR16, 0xb000, URZ ;  /* 0x0000b00010187890 */ /* 0x000fe2000fffe03f */
[----:B------:R-:W-:Y:S01]  /*fc70*/  SEL R0, R5, RZ, P4 ;  /* 0x000000ff05007207 */ /* 0x000fe20002000000 */
        /* <DEDUP_REMOVED lines=24> */
.L_x_85:
[----:B------:R-:W-:Y:S05]  /*fe00*/  BSYNC B1 ;  /* 0x0000000000017941 */ /* 0x000fea0003800000 */
.L_x_84:
[----:B------:R-:W-:Y:S01]  /*fe10*/  ISETP.LT.OR P4, PT, R4, 0x4, !P3 ;  /* 0x000000040400780c */ /* 0x000fe20005f81670 */
[----:B------:R-:W-:-:S12]  /*fe20*/  BSSY B1, `(.L_x_89) ;  /* 0x0000042000017945 */ /* 0x000fd80003800000 */
[----:B------:R-:W-:Y:S05]  /*fe30*/  @P4 BRA `(.L_x_90) ;  /* 0x0000000400004947 */ /* 0x000fea0003800000 */
[----:B------:R-:W1:Y:S01]  /*fe40*/  S2R R6, SR_CgaCtaId ;  /* 0x0000000000067919 */ /* 0x000e620000008800 */
[----:B------:R-:W-:Y:S02]  /*fe50*/  MOV R5, 0x400 ;  /* 0x0000040000057802 */ /* 0x000fe40000000f00 */
[----:B------:R-:W-:Y:S02]  /*fe60*/  SHF.L.U32 R7, R3, 0x1f, RZ ;  /* 0x0000001f03077819 */ /* 0x000fe400000006ff */
[----:B-1----:R-:W-:-:S04]  /*fe70*/  LEA R5, R6, R5, 0x18 ;  /* 0x0000000506057211 */ /* 0x002fc800078ec0ff */
[----:B------:R-:W-:-:S04]  /*fe80*/  LEA R6, R0, R5, 0x3 ;  /* 0x0000000500067211 */ /* 0x000fc800078e18ff */
[----:B------:R-:W1:Y:S02]  /*fe90*/  SYNCS.PHASECHK.TRANS64.TRYWAIT P4, [R6+URZ+0x37028], R7 ;  /* 0x03702807060075a7 */ /* 0x000e64000808017f */
[----:B-1----:R-:W-:Y:S05]  /*fea0*/  @!P4 BRA `(.L_x_91) ;  /* 0x000000080008c947 */ /* 0x002fea0003800000 */
.L_x_106:
[----:B-1----:R-:W-:-:S04]  /*feb0*/  @P1 MOV R7, 0xa000 ;  /* 0x0000a00000071802 */ /* 0x002fc80000000f00 */
[----:B------:R1:W-:Y:S02]  /*fec0*/  @P1 SYNCS.ARRIVE.TRANS64 RZ, [R6+URZ+0x37000], R7 ;  /* 0x0370000706ff19a7 */ /* 0x0003e4000800003f */
[----:B-1----:R-:W-:-:S04]  /*fed0*/  PRMT R7, R2, 0x9910, RZ ;  /* 0x0000991002077816 */ /* 0x002fc800000000ff */
[----:B------:R-:W-:-:S13]  /*fee0*/  ISETP.NE.AND P4, PT, R7, 0x2, PT ;  /* 0x000000020700780c */ /* 0x000fda0003f85270 */
[----:B------:R-:W-:Y:S05]  /*fef0*/  @P4 BRA `(.L_x_92) ;  /* 0x0000000000044947 */ /* 0x000fea0003800000 */
[----:B------:R-:W-:Y:S01]  /*ff00*/  BPT.TRAP 0x1 ;  /* 0x000000040000795c */ /* 0x000fe20000300000 */
.L_x_92:
[----:B------:R-:W-:Y:S05]  /*ff10*/  @P0 BRA `(.L_x_93) ;  /* 0x0000000000040947 */ /* 0x000fea0003800000 */
[----:B------:R-:W-:Y:S01]  /*ff20*/  BPT.TRAP 0x1 ;  /* 0x000000040000795c */ /* 0x000fe20000300000 */
.L_x_93:
        /* <DEDUP_REMOVED lines=16> */
[----:B------:R-:W-:Y:S01]  /*10030*/  USHF.L.U32 UR51, UR51, 0x8, URZ ;  /* 0x0000000833337899 */ /* 0x000fe2000800063f */
[----:B------:R-:W-:Y:S01]  /*10040*/  IADD3 R8, R8, 0x1, RZ ;  /* 0x0000000108087810 */ /* 0x000fe20007ffe0ff */
[----:B------:R-:W-:Y:S01]  /*10050*/  UIADD3 UR48, UR16, 0x5000, URZ ;  /* 0x0000500010307890 */ /* 0x000fe2000fffe03f */
[----:B------:R-:W-:Y:S01]  /*10060*/  SEL R6, RZ, 0x1, P4 ;  /* 0x00000001ff067807 */ /* 0x000fe20002000000 */
[----:B------:R-:W-:Y:S01]  /*10070*/  UIADD3 UR40, UR16, 0x7000, URZ ;  /* 0x0000700010287890 */ /* 0x000fe2000fffe03f */
[----:B------:R-:W-:Y:S01]  /*10080*/  SEL R0, R0, RZ, P4 ;  /* 0x000000ff00007207 */ /* 0x000fe20002000000 */
[----:B------:R-:W-:Y:S01]  /*10090*/  UIADD3 UR32, UR16, 0x9000, URZ ;  /* 0x0000900010207890 */ /* 0x000fe2000fffe03f */
[----:B------:R-:W-:Y:S01]  /*100a0*/  LOP3.LUT R3, R3, R6, RZ, 0x3c, !PT ;  /* 0x0000000603037212 */ /* 0x000fe200078e3cff */
[----:B------:R-:W-:-:S02]  /*100b0*/  UIADD3 UR24, UR16, 0xb000, URZ ;  /* 0x0000b00010187890 */ /* 0x000fc4000fffe03f */
        /* <DEDUP_REMOVED lines=24> */
.L_x_90:
[----:B------:R-:W-:Y:S05]  /*10240*/  BSYNC B1 ;  /* 0x0000000000017941 */ /* 0x000fea0003800000 */
.L_x_89:
[C---:B------:R-:W-:Y:S02]  /*10250*/  ISETP.GT.AND P4, PT, R4.reuse, 0x4, PT ;  /* 0x000000040400780c */ /* 0x040fe40003f84270 */
[----:B------:R-:W-:-:S11]  /*10260*/  IADD3 R4, R4, -0x2, RZ ;  /* 0xfffffffe04047810 */ /* 0x000fd60007ffe0ff */
[----:B------:R-:W-:Y:S05]  /*10270*/  @P4 BRA `(.L_x_94) ;  /* 0xfffffff400dc4947 */ /* 0x000fea000383ffff */
[----:B------:R-:W-:Y:S05]  /*10280*/  BSYNC B0 ;  /* 0x0000000000007941 */ /* 0x000fea0003800000 */
.L_x_83:
[----:B------:R-:W-:Y:S05]  /*10290*/  EXIT ;  /* 0x000000000000794d */ /* 0x000fea0003800000 */
.L_x_15:
[----:B--2---:R-:W-:-:S04]  /*102a0*/  MOV R3, UR7 ;  /* 0x0000000700037c02 */ /* 0x004fc80008000f00 */
[----:B------:R2:W3:Y:S03]  /*102b0*/  SYNCS.PHASECHK.TRANS64.TRYWAIT P1, [R3+URZ+0x37050], R0 ;  /* 0x03705000030075a7 */ /* 0x0004e6000802017f */
[----:B---3--:R-:W-:Y:S05]  /*102c0*/  @!P1 NANOSLEEP.SYNCS 0x989680 ;  /* 0x009896800000995d */ /* 0x008fea0003900000 */
[----:B------:R-:W3:Y:S02]  /*102d0*/  @!P1 SYNCS.PHASECHK.TRANS64 P1, [R3+URZ+0x37050], R0 ;  /* 0x03705000030095a7 */ /* 0x000ee4000802007f */
[----:B---3--:R-:W-:Y:S05]  /*102e0*/  @!P1 BRA `(.L_x_15) ;  /* 0xfffffffc00ec9947 */ /* 0x008fea000383ffff */
[----:B------:R-:W-:Y:S05]  /*102f0*/  BRA `(.L_x_95) ;  /* 0xffffff08009c7947 */ /* 0x000fea000383ffff */
.L_x_17:
[----:B--2---:R-:W-:-:S04]  /*10300*/  MOV R0, UR36 ;  /* 0x0000002400007c02 */ /* 0x004fc80008000f00 */
[----:B------:R2:W3:Y:S03]  /*10310*/  SYNCS.PHASECHK.TRANS64.TRYWAIT P1, [R0+URZ+0x37000], R5 ;  /* 0x03700005000075a7 */ /* 0x0004e6000802017f */
[----:B---3--:R-:W-:Y:S05]  /*10320*/  @!P1 NANOSLEEP.SYNCS 0x989680 ;  /* 0x009896800000995d */ /* 0x008fea0003900000 */
[----:B------:R-:W3:Y:S02]  /*10330*/  @!P1 SYNCS.PHASECHK.TRANS64 P1, [R0+URZ+0x37000], R5 ;  /* 0x03700005000095a7 */ /* 0x000ee4000802007f */
[----:B---3--:R-:W-:Y:S05]  /*10340*/  @!P1 BRA `(.L_x_17) ;  /* 0xfffffffc00ec9947 */ /* 0x008fea000383ffff */
[----:B------:R-:W-:Y:S05]  /*10350*/  BRA `(.L_x_96) ;  /* 0xffffff0800a07947 */ /* 0x000fea000383ffff */
.L_x_18:
[----:B--2---:R-:W-:-:S04]  /*10360*/  MOV R3, UR10 ;  /* 0x0000000a00037c02 */ /* 0x004fc80008000f00 */
[----:B------:R2:W3:Y:S03]  /*10370*/  SYNCS.PHASECHK.TRANS64.TRYWAIT P1, [R3+URZ], R0 ;  /* 0x00000000030075a7 */ /* 0x0004e6000802017f */
[----:B---3--:R-:W-:Y:S05]  /*10380*/  @!P1 NANOSLEEP.SYNCS 0x989680 ;  /* 0x009896800000995d */ /* 0x008fea0003900000 */
[----:B------:R-:W3:Y:S02]  /*10390*/  @!P1 SYNCS.PHASECHK.TRANS64 P1, [R3+URZ], R0 ;  /* 0x00000000030095a7 */ /* 0x000ee4000802007f */
[----:B---3--:R-:W-:Y:S05]  /*103a0*/  @!P1 BRA `(.L_x_18) ;  /* 0xfffffffc00ec9947 */ /* 0x008fea000383ffff */
[----:B------:R-:W-:Y:S05]  /*103b0*/  BRA `(.L_x_97) ;  /* 0xffffff0800a47947 */ /* 0x000fea000383ffff */
.L_x_20:
[----:B-1----:R-:W-:-:S04]  /*103c0*/  MOV R6, UR36 ;  /* 0x0000002400067c02 */ /* 0x002fc80008000f00 */
[----:B------:R1:W2:Y:S03]  /*103d0*/  SYNCS.PHASECHK.TRANS64.TRYWAIT P1, [R6+URZ+0x37008], R5 ;  /* 0x03700805060075a7 */ /* 0x0002a6000802017f */
[----:B--2---:R-:W-:Y:S05]  /*103e0*/  @!P1 NANOSLEEP.SYNCS 0x989680 ;  /* 0x009896800000995d */ /* 0x004fea0003900000 */
[----:B------:R-:W2:Y:S02]  /*103f0*/  @!P1 SYNCS.PHASECHK.TRANS64 P1, [R6+URZ+0x37008], R5 ;  /* 0x03700805060095a7 */ /* 0x000ea4000802007f */
[----:B--2---:R-:W-:Y:S05]  /*10400*/  @!P1 BRA `(.L_x_20) ;  /* 0xfffffffc00ec9947 */ /* 0x004fea000383ffff */
[----:B------:R-:W-:Y:S05]  /*10410*/  BRA `(.L_x_98) ;  /* 0xffffff50008c7947 */ /* 0x000fea000383ffff */
.L_x_25:
[----:B-1----:R-:W-:-:S04]  /*10420*/  MOV R11, UR10 ;  /* 0x0000000a000b7c02 */ /* 0x002fc80008000f00 */
[----:B------:R1:W2:Y:S03]  /*10430*/  SYNCS.PHASECHK.TRANS64.TRYWAIT P2, [R11+URZ+0x37000], R0 ;  /* 0x037000000b0075a7 */ /* 0x0002a6000804017f */
[----:B--2---:R-:W-:Y:S05]  /*10440*/  @!P2 NANOSLEEP.SYNCS 0x989680 ;  /* 0x009896800000a95d */ /* 0x004fea0003900000 */
[----:B------:R-:W2:Y:S02]  /*10450*/  @!P2 SYNCS.PHASECHK.TRANS64 P2, [R11+URZ+0x37000], R0 ;  /* 0x037000000b00a5a7 */ /* 0x000ea4000804007f */
[----:B--2---:R-:W-:Y:S05]  /*10460*/  @!P2 BRA `(.L_x_25) ;  /* 0xfffffffc00eca947 */ /* 0x004fea000383ffff */
[----:B------:R-:W-:Y:S05]  /*10470*/  BRA `(.L_x_99) ;  /* 0xffffff6c002c7947 */ /* 0x000fea000383ffff */
.L_x_29:
[----:B-1----:R-:W-:-:S04]  /*10480*/  MOV R8, UR10 ;  /* 0x0000000a00087c02 */ /* 0x002fc80008000f00 */
[----:B------:R1:W2:Y:S03]  /*10490*/  SYNCS.PHASECHK.TRANS64.TRYWAIT P2, [R8+URZ+0x37000], R11 ;  /* 0x0370000b080075a7 */ /* 0x0002a6000804017f */
[----:B--2---:R-:W-:Y:S05]  /*104a0*/  @!P2 NANOSLEEP.SYNCS 0x989680 ;  /* 0x009896800000a95d */ /* 0x004fea0003900000 */
[----:B------:R-:W2:Y:S02]  /*104b0*/  @!P2 SYNCS.PHASECHK.TRANS64 P2, [R8+URZ+0x37000], R11 ;  /* 0x0370000b0800a5a7 */ /* 0x000ea4000804007f */
[----:B--2---:R-:W-:Y:S05]  /*104c0*/  @!P2 BRA `(.L_x_29) ;  /* 0xfffffffc00eca947 */ /* 0x004fea000383ffff */
[----:B------:R-:W-:Y:S05]  /*104d0*/  BRA `(.L_x_28) ;  /* 0xffffffac00c47947 */ /* 0x000fea000383ffff */
.L_x_45:
[----:B-1----:R-:W-:-:S04]  /*104e0*/  MOV R3, UR4 ;  /* 0x0000000400037c02 */ /* 0x002fc80008000f00 */
[----:B------:R1:W2:Y:S03]  /*104f0*/  SYNCS.PHASECHK.TRANS64.TRYWAIT P0, [R3+URZ+0x37098], R0 ;  /* 0x03709800030075a7 */ /* 0x0002a6000800017f */
[----:B--2---:R-:W-:Y:S05]  /*10500*/  @!P0 NANOSLEEP.SYNCS 0x989680 ;  /* 0x009896800000895d */ /* 0x004fea0003900000 */
[----:B------:R-:W2:Y:S02]  /*10510*/  @!P0 SYNCS.PHASECHK.TRANS64 P0, [R3+URZ+0x37098], R0 ;  /* 0x03709800030085a7 */ /* 0x000ea4000800007f */
[----:B--2---:R-:W-:Y:S05]  /*10520*/  @!P0 BRA `(.L_x_45) ;  /* 0xfffffffc00ec8947 */ /* 0x004fea000383ffff */
[----:B------:R-:W-:Y:S05]  /*10530*/  BRA `(.L_x_100) ;  /* 0xffffffd0001c7947 */ /* 0x000fea000383ffff */
.L_x_65:
[----:B--2---:R2:W4:Y:S02]  /*10540*/  SYNCS.PHASECHK.TRANS64.TRYWAIT P0, [R3+URZ+0x37060], R2 ;  /* 0x03706002030075a7 */ /* 0x004524000800017f */
[----:B----4-:R-:W-:Y:S05]  /*10550*/  @!P0 NANOSLEEP.SYNCS 0x989680 ;  /* 0x009896800000895d */ /* 0x010fea0003900000 */
[----:B------:R-:W4:Y:S02]  /*10560*/  @!P0 SYNCS.PHASECHK.TRANS64 P0, [R3+URZ+0x37060], R2 ;  /* 0x03706002030085a7 */ /* 0x000f24000800007f */
[----:B----4-:R-:W-:Y:S05]  /*10570*/  @!P0 BRA `(.L_x_65) ;  /* 0xfffffffc00f08947 */ /* 0x010fea000383ffff */
[----:B------:R-:W-:Y:S05]  /*10580*/  BRA `(.L_x_101) ;  /* 0xffffffe000f47947 */ /* 0x000fea000383ffff */
.L_x_70:
[----:B-1----:R1:W2:Y:S02]  /*10590*/  SYNCS.PHASECHK.TRANS64.TRYWAIT P0, [R5+URZ+0x37028], R0 ;  /* 0x03702800050075a7 */ /* 0x0022a4000800017f */
[----:B--2---:R-:W-:Y:S05]  /*105a0*/  @!P0 NANOSLEEP.SYNCS 0x989680 ;  /* 0x009896800000895d */ /* 0x004fea0003900000 */
[----:B------:R-:W2:Y:S02]  /*105b0*/  @!P0 SYNCS.PHASECHK.TRANS64 P0, [R5+URZ+0x37028], R0 ;  /* 0x03702800050085a7 */ /* 0x000ea4000800007f */
[----:B--2---:R-:W-:Y:S05]  /*105c0*/  @!P0 BRA `(.L_x_70) ;  /* 0xfffffffc00f08947 */ /* 0x004fea000383ffff */
[----:B------:R-:W-:Y:S05]  /*105d0*/  BRA `(.L_x_102) ;  /* 0xffffffe400e07947 */ /* 0x000fea000383ffff */
.L_x_75:
[----:B-1----:R1:W2:Y:S02]  /*105e0*/  SYNCS.PHASECHK.TRANS64.TRYWAIT P0, [R4+URZ+0x37060], R5 ;  /* 0x03706005040075a7 */ /* 0x0022a4000800017f */
[----:B--2---:R-:W-:Y:S05]  /*105f0*/  @!P0 NANOSLEEP.SYNCS 0x989680 ;  /* 0x009896800000895d */ /* 0x004fea0003900000 */
[----:B------:R-:W2:Y:S02]  /*10600*/  @!P0 SYNCS.PHASECHK.TRANS64 P0, [R4+URZ+0x37060], R5 ;  /* 0x03706005040085a7 */ /* 0x000ea4000800007f */
[----:B--2---:R-:W-:Y:S05]  /*10610*/  @!P0 BRA `(.L_x_75) ;  /* 0xfffffffc00f08947 */ /* 0x004fea000383ffff */
[----:B------:R-:W-:Y:S05]  /*10620*/  BRA `(.L_x_103) ;  /* 0xffffffe800cc7947 */ /* 0x000fea000383ffff */
.L_x_80:
[----:B-1----:R1:W2:Y:S02]  /*10630*/  SYNCS.PHASECHK.TRANS64.TRYWAIT P0, [R3+URZ+0x37028], R4 ;  /* 0x03702804030075a7 */ /* 0x0022a4000800017f */
[----:B--2---:R-:W-:Y:S05]  /*10640*/  @!P0 NANOSLEEP.SYNCS 0x989680 ;  /* 0x009896800000895d */ /* 0x004fea0003900000 */
[----:B------:R-:W2:Y:S02]  /*10650*/  @!P0 SYNCS.PHASECHK.TRANS64 P0, [R3+URZ+0x37028], R4 ;  /* 0x03702804030085a7 */ /* 0x000ea4000800007f */
[----:B--2---:R-:W-:Y:S05]  /*10660*/  @!P0 BRA `(.L_x_80) ;  /* 0xfffffffc00f08947 */ /* 0x004fea000383ffff */
[----:B------:R-:W-:Y:S05]  /*10670*/  BRA `(.L_x_104) ;  /* 0xffffffec00c47947 */ /* 0x000fea000383ffff */
.L_x_86:
[----:B-1----:R1:W2:Y:S02]  /*10680*/  SYNCS.PHASECHK.TRANS64.TRYWAIT P4, [R6+URZ+0x37028], R5 ;  /* 0x03702805060075a7 */ /* 0x0022a4000808017f */
[----:B--2---:R-:W-:Y:S05]  /*10690*/  @!P4 NANOSLEEP.SYNCS 0x989680 ;  /* 0x009896800000c95d */ /* 0x004fea0003900000 */
[----:B------:R-:W2:Y:S02]  /*106a0*/  @!P4 SYNCS.PHASECHK.TRANS64 P4, [R6+URZ+0x37028], R5 ;  /* 0x037028050600c5a7 */ /* 0x000ea4000808007f */
[----:B--2---:R-:W-:Y:S05]  /*106b0*/  @!P4 BRA `(.L_x_86) ;  /* 0xfffffffc00f0c947 */ /* 0x004fea000383ffff */
[----:B------:R-:W-:Y:S05]  /*106c0*/  BRA `(.L_x_105) ;  /* 0xfffffff000ec7947 */ /* 0x000fea000383ffff */
.L_x_91:
[----:B-1----:R1:W2:Y:S02]  /*106d0*/  SYNCS.PHASECHK.TRANS64.TRYWAIT P4, [R6+URZ+0x37028], R7 ;  /* 0x03702807060075a7 */ /* 0x0022a4000808017f */
[----:B--2---:R-:W-:Y:S05]  /*106e0*/  @!P4 NANOSLEEP.SYNCS 0x989680 ;  /* 0x009896800000c95d */ /* 0x004fea0003900000 */
[----:B------:R-:W2:Y:S02]  /*106f0*/  @!P4 SYNCS.PHASECHK.TRANS64 P4, [R6+URZ+0x37028], R7 ;  /* 0x037028070600c5a7 */ /* 0x000ea4000808007f */
[----:B--2---:R-:W-:Y:S05]  /*10700*/  @!P4 BRA `(.L_x_91) ;  /* 0xfffffffc00f0c947 */ /* 0x004fea000383ffff */
[----:B------:R-:W-:Y:S05]  /*10710*/  BRA `(.L_x_106) ;  /* 0xfffffff400e47947 */ /* 0x000fea000383ffff */
        .weak           $__internal_0_$__cuda_sm20_rcp_rn_f32_slowpath
        .type           $__internal_0_$__cuda_sm20_rcp_rn_f32_slowpath,@function
        .size           $__internal_0_$__cuda_sm20_rcp_rn_f32_slowpath,(.L_x_112 - $__internal_0_$__cuda_sm20_rcp_rn_f32_slowpath)
$__internal_0_$__cuda_sm20_rcp_rn_f32_slowpath:
[----:B------:R-:W-:Y:S01]  /*10720*/  SHF.L.U32 R2, R3, 0x1, RZ ;  /* 0x0000000103027819 */ /* 0x000fe200000006ff */
[----:B------:R-:W-:Y:S03]  /*10730*/  BSSY B2, `(.L_x_107) ;  /* 0x0000030000027945 */ /* 0x000fe60003800000 */
[----:B------:R-:W-:-:S04]  /*10740*/  SHF.R.U32.HI R16, RZ, 0x18, R2 ;  /* 0x00000018ff107819 */ /* 0x000fc80000011602 */
[----:B------:R-:W-:-:S13]  /*10750*/  ISETP.NE.U32.AND P0, PT, R16, RZ, PT ;  /* 0x000000ff1000720c */ /* 0x000fda0003f05070 */
[----:B------:R-:W-:Y:S05]  /*10760*/  @P0 BRA `(.L_x_108) ;  /* 0x0000000000280947 */ /* 0x000fea0003800000 */
[----:B------:R-:W-:-:S04]  /*10770*/  SHF.L.U32 R2, R3, 0x1, RZ ;  /* 0x0000000103027819 */ /* 0x000fc800000006ff */
[----:B------:R-:W-:-:S13]  /*10780*/  ISETP.NE.AND P0, PT, R2, RZ, PT ;  /* 0x000000ff0200720c */ /* 0x000fda0003f05270 */
[----:B------:R-:W-:Y:S01]  /*10790*/  @P0 FFMA R10, R3, 1.84467440737095516160e+19, RZ ;  /* 0x5f800000030a0823 */ /* 0x000fe200000000ff */
[----:B------:R-:W-:Y:S08]  /*107a0*/  @!P0 MUFU.RCP R6, R3 ;  /* 0x0000000300068308 */ /* 0x000ff00000001000 */
[----:B------:R-:W1:Y:S02]  /*107b0*/  @P0 MUFU.RCP R13, R10 ;  /* 0x0000000a000d0308 */ /* 0x000e640000001000 */
[----:B-1----:R-:W-:-:S04]  /*107c0*/  @P0 FFMA R2, R10, R13, -1 ;  /* 0xbf8000000a020423 */ /* 0x002fc8000000000d */
[----:B------:R-:W-:-:S04]  /*107d0*/  @P0 FADD.FTZ R2, -R2, -RZ ;  /* 0x800000ff02020221 */ /* 0x000fc80000010100 */
[----:B------:R-:W-:-:S04]  /*107e0*/  @P0 FFMA R2, R13, R2, R13 ;  /* 0x000000020d020223 */ /* 0x000fc8000000000d */
[----:B------:R-:W-:Y:S01]  /*107f0*/  @P0 FFMA R6, R2, 1.84467440737095516160e+19, RZ ;  /* 0x5f80000002060823 */ /* 0x000fe200000000ff */
[----:B------:R-:W-:Y:S06]  /*10800*/  BRA `(.L_x_109) ;  /* 0x0000000000887947 */ /* 0x000fec0003800000 */
.L_x_108:
[----:B------:R-:W-:-:S04]  /*10810*/  IADD3 R18, R16, -0xfd, RZ ;  /* 0xffffff0310127810 */ /* 0x000fc80007ffe0ff */
[----:B------:R-:W-:-:S13]  /*10820*/  ISETP.GT.U32.AND P0, PT, R18, 0x1, PT ;  /* 0x000000011200780c */ /* 0x000fda0003f04070 */
[----:B------:R-:W-:Y:S05]  /*10830*/  @P0 BRA `(.L_x_110) ;  /* 0x0000000000780947 */ /* 0x000fea0003800000 */
[----:B------:R-:W-:Y:S02]  /*10840*/  LOP3.LUT R2, R3, 0x7fffff, RZ, 0xc0, !PT ;  /* 0x007fffff03027812 */ /* 0x000fe400078ec0ff */
[----:B------:R-:W-:Y:S02]  /*10850*/  MOV R15, 0x3 ;  /* 0x00000003000f7802 */ /* 0x000fe40000000f00 */
[----:B------:R-:W-:Y:S02]  /*10860*/  LOP3.LUT R2, R2, 0x3f800000, RZ, 0xfc, !PT ;  /* 0x3f80000002027812 */ /* 0x000fe400078efcff */
[----:B------:R-:W-:Y:S02]  /*10870*/  SHF.L.U32 R15, R15, R18, RZ ;  /* 0x000000120f0f7219 */ /* 0x000fe400000006ff */
[----:B------:R-:W1:Y:S02]  /*10880*/  MUFU.RCP R13, R2 ;  /* 0x00000002000d7308 */ /* 0x000e640000001000 */
[----:B-1----:R-:W-:-:S04]  /*10890*/  FFMA R6, R2, R13, -1 ;  /* 0xbf80000002067423 */ /* 0x002fc8000000000d */
[----:B------:R-:W-:-:S04]  /*108a0*/  FADD.FTZ R6, -R6, -RZ ;  /* 0x800000ff06067221 */ /* 0x000fc80000010100 */
[CCC-:B------:R-:W-:Y:S01]  /*108b0*/  FFMA.RM R10, R13.reuse, R6.reuse, R13.reuse ;  /* 0x000000060d0a7223 */ /* 0x1c0fe2000000400d */
[----:B------:R-:W-:-:S04]  /*108c0*/  FFMA.RP R13, R13, R6, R13 ;  /* 0x000000060d0d7223 */ /* 0x000fc8000000800d */
[C---:B------:R-:W-:Y:S02]  /*108d0*/  LOP3.LUT R6, R10.reuse, 0x7fffff, RZ, 0xc0, !PT ;  /* 0x007fffff0a067812 */ /* 0x040fe400078ec0ff */
[----:B------:R-:W-:Y:S02]  /*108e0*/  FSETP.NEU.FTZ.AND P0, PT, R10, R13, PT ;  /* 0x0000000d0a00720b */ /* 0x000fe40003f1d000 */
[----:B------:R-:W-:Y:S02]  /*108f0*/  LOP3.LUT R6, R6, 0x800000, RZ, 0xfc, !PT ;  /* 0x0080000006067812 */ /* 0x000fe400078efcff */
[----:B------:R-:W-:Y:S02]  /*10900*/  SEL R10, RZ, 0xffffffff, !P0 ;  /* 0xffffffffff0a7807 */ /* 0x000fe40004000000 */
[----:B------:R-:W-:Y:S02]  /*10910*/  LOP3.LUT R15, R15, R6, RZ, 0xc0, !PT ;  /* 0x000000060f0f7212 */ /* 0x000fe400078ec0ff */
[----:B------:R-:W-:-:S02]  /*10920*/  IADD3 R13, -R10, RZ, RZ ;  /* 0x000000ff0a0d7210 */ /* 0x000fc40007ffe1ff */
[-C--:B------:R-:W-:Y:S02]  /*10930*/  SHF.R.U32.HI R15, RZ, R18.reuse, R15 ;  /* 0x00000012ff0f7219 */ /* 0x080fe4000001160f */
[----:B------:R-:W-:Y:S02]  /*10940*/  LOP3.LUT P1, RZ, R13, R18, R6, 0xf8, !PT ;  /* 0x000000120dff7212 */ /* 0x000fe4000782f806 */
[C---:B------:R-:W-:Y:S02]  /*10950*/  LOP3.LUT P0, RZ, R15.reuse, 0x1, RZ, 0xc0, !PT ;  /* 0x000000010fff7812 */ /* 0x040fe4000780c0ff */
[----:B------:R-:W-:Y:S02]  /*10960*/  LOP3.LUT P2, RZ, R15, 0x2, RZ, 0xc0, !PT ;  /* 0x000000020fff7812 */ /* 0x000fe4000784c0ff */
[----:B------:R-:W-:Y:S02]  /*10970*/  IADD3 R13, R16, -0xfc, RZ ;  /* 0xffffff04100d7810 */ /* 0x000fe40007ffe0ff */
[----:B------:R-:W-:-:S02]  /*10980*/  PLOP3.LUT P0, PT, P0, P1, P2, 0xe0, 0x0 ;  /* 0x000000000000781c */ /* 0x000fc40000703c20 */
[----:B------:R-:W-:Y:S02]  /*10990*/  LOP3.LUT P1, RZ, R3, 0x7fffff, RZ, 0xc0, !PT ;  /* 0x007fffff03ff7812 */ /* 0x000fe4000782c0ff */
[----:B------:R-:W-:Y:S02]  /*109a0*/  SEL R2, RZ, 0x1, !P0 ;  /* 0x00000001ff027807 */ /* 0x000fe40004000000 */
[----:B------:R-:W-:Y:S02]  /*109b0*/  SHF.R.U32.HI R6, RZ, R13, R6 ;  /* 0x0000000dff067219 */ /* 0x000fe40000011606 */
[----:B------:R-:W-:-:S04]  /*109c0*/  IADD3 R2, -R2, RZ, RZ ;  /* 0x000000ff02027210 */ /* 0x000fc80007ffe1ff */
[----:B------:R-:W-:-:S13]  /*109d0*/  ISETP.GE.AND P0, PT, R2, RZ, PT ;  /* 0x000000ff0200720c */ /* 0x000fda0003f06270 */
[----:B------:R-:W-:-:S04]  /*109e0*/  @!P0 IADD3 R6, R6, 0x1, RZ ;  /* 0x0000000106068810 */ /* 0x000fc80007ffe0ff */
[----:B------:R-:W-:-:S04]  /*109f0*/  @!P1 SHF.L.U32 R6, R6, 0x1, RZ ;  /* 0x0000000106069819 */ /* 0x000fc800000006ff */
[----:B------:R-:W-:Y:S01]  /*10a00*/  LOP3.LUT R6, R6, 0x80000000, R3, 0xf8, !PT ;  /* 0x8000000006067812 */ /* 0x000fe200078ef803 */
[----:B------:R-:W-:Y:S06]  /*10a10*/  BRA `(.L_x_109) ;  /* 0x0000000000047947 */ /* 0x000fec0003800000 */
.L_x_110:
[----:B------:R1:W2:Y:S02]  /*10a20*/  MUFU.RCP R6, R3 ;  /* 0x0000000300067308 */ /* 0x0002a40000001000 */
.L_x_109:
[----:B------:R-:W-:Y:S05]  /*10a30*/  BSYNC B2 ;  /* 0x0000000000027941 */ /* 0x000fea0003800000 */
.L_x_107:
[----:B------:R-:W-:Y:S02]  /*10a40*/  MOV R2, R12 ;  /* 0x0000000c00027202 */ /* 0x000fe40000000f00 */
[----:B-1----:R-:W-:-:S04]  /*10a50*/  MOV R3, 0x0 ;  /* 0x0000000000037802 */ /* 0x002fc80000000f00 */
[----:B--2---:R-:W-:Y:S05]  /*10a60*/  RET.REL.NODEC R2 `(_ZN7cutlass13device_kernelINS_4fmha6kernel28FmhaKernelTmaWarpSpecializedINS1_10collective30FmhaMainloopTmaWarpSpecializedINS_6half_tEffN4cute5tupleIJNS7_1CILi128EEENS9_ILi256EEENS9_ILi80EEEEEENS8_IJiNS9_ILi1EEENS8_IJiiEEEEEESG_SG_NS4_13DefaultFusionEJEEENS4_15FmhaFwdEpilogueIS6_fNS8_IJNS9_ILi64EEESC_SB_EEEEENS2_23IndividualTileSchedulerEJEEEEEvNT_6ParamsE) ;  /* 0xfffffef402647950 */ /* 0x004fea0003c3ffff */
.L_x_111:
[----:B------:R-:W-:-:S00]  /*10a70*/  BRA `(.L_x_111) ;  /* 0xfffffffc00fc7947 */ /* 0x000fc0000383ffff */
[----:B------:R-:W-:-:S00]  /*10a80*/  NOP ;  /* 0x0000000000007918 */ /* 0x000fc00000000000 */
[----:B------:R-:W-:-:S00]  /*10a90*/  NOP ;  /* 0x0000000000007918 */ /* 0x000fc00000000000 */
[----:B------:R-:W-:-:S00]  /*10aa0*/  NOP ;  /* 0x0000000000007918 */ /* 0x000fc00000000000 */
[----:B------:R-:W-:-:S00]  /*10ab0*/  NOP ;  /* 0x0000000000007918 */ /* 0x000fc00000000000 */
[----:B------:R-:W-:-:S00]  /*10ac0*/  NOP ;  /* 0x0000000000007918 */ /* 0x000fc00000000000 */
[----:B------:R-:W-:-:S00]  /*10ad0*/  NOP ;  /* 0x0000000000007918 */ /* 0x000fc00000000000 */
[----:B------:R-:W-:-:S00]  /*10ae0*/  NOP ;  /* 0x0000000000007918 */ /* 0x000fc00000000000 */
[----:B------:R-:W-:-:S00]  /*10af0*/  NOP ;  /* 0x0000000000007918 */ /* 0x000fc00000000000 */
.L_x_112:


//--------------------- .nv.global.init           --------------------------
	.section	.nv.global.init,"aw",@progbits
.nv.global.init:
	.type		$str$24,@object
	.size		$str$24,($str$25 - $str$24)
$str$24:
        /*0000*/ 	.byte	0x28, 0x61, 0x64, 0x64, 0x72, 0x65, 0x73, 0x73, 0x20, 0x26, 0x20, 0x6d, 0x61, 0x73, 0x6b, 0x29
        /*0010*/ 	.byte	0x20, 0x3d, 0x3d, 0x20, 0x30, 0x00
	.type		$str$25,@object
	.size		$str$25,(__unnamed_1 - $str$25)
$str$25:
        /*0016*/ 	.byte	0x2f, 0x74, 0x6d, 0x70, 0x2f, 0x63, 0x75, 0x74, 0x6c, 0x61, 0x73, 0x73, 0x5f, 0x73, 0x77, 0x65
        /*0026*/ 	.byte	0x65, 0x70, 0x5f, 0x73, 0x72, 0x63, 0x2f, 0x69, 0x6e, 0x63, 0x6c, 0x75, 0x64, 0x65, 0x2f, 0x63
        /*0036*/ 	.byte	0x75, 0x74, 0x65, 0x2f, 0x70, 0x6f, 0x69, 0x6e, 0x74, 0x65, 0x72, 0x5f, 0x66, 0x6c, 0x61, 0x67
        /*0046*/ 	.byte	0x67, 0x65, 0x64, 0x2e, 0x68, 0x70, 0x70, 0x00
	.type		__unnamed_1,@object
	.size		__unnamed_1,(__unnamed_2 - __unnamed_1)
__unnamed_1:
        /*004e*/ 	.byte	0x61, 0x75, 0x74, 0x6f, 0x20, 0x63, 0x75, 0x74, 0x65, 0x3a, 0x3a, 0x61, 0x73, 0x5f, 0x70, 0x6f
        /* <DEDUP_REMOVED lines=27> */
        /*020e*/ 	.byte	0x3e, 0x3e, 0x3e, 0x3e, 0x3e, 0x5d, 0x00
	.type		__unnamed_2,@object
	.size		__unnamed_2,(.L_1 - __unnamed_2)
__unnamed_2:
        /* <DEDUP_REMOVED lines=29> */
.L_1:


//--------------------- .nv.shared._ZN7cutlass13device_kernelINS_4fmha6kernel28FmhaKernelTmaWarpSpecializedINS1_10collective30FmhaMainloopTmaWarpSpecializedINS_6half_tEffN4cute5tupleIJNS7_1CILi128EEENS9_ILi256EEENS9_ILi80EEEEEENS8_IJiNS9_ILi1EEENS8_IJiiEEEEEESG_SG_NS4_13DefaultFusionEJEEENS4_15FmhaFwdEpilogueIS6_fNS8_IJNS9_ILi64EEESC_SB_EEEEENS2_23IndividualTileSchedulerEJEEEEEvNT_6ParamsE --------------------------
	.section	.nv.shared._ZN7cutlass13device_kernelINS_4fmha6kernel28FmhaKernelTmaWarpSpecializedINS1_10collective30FmhaMainloopTmaWarpSpecializedINS_6half_tEffN4cute5tupleIJNS7_1CILi128EEENS9_ILi256EEENS9_ILi80EEEEEENS8_IJiNS9_ILi1EEENS8_IJiiEEEEEESG_SG_NS4_13DefaultFusionEJEEENS4_15FmhaFwdEpilogueIS6_fNS8_IJNS9_ILi64EEESC_SB_EEEEENS2_23IndividualTileSchedulerEJEEEEEvNT_6ParamsE,"aw",@nobits
	.sectionflags	@""
	.align	16
	.zero		1024


//--------------------- .nv.shared.reserved.0     --------------------------
	.section	.nv.shared.reserved.0,"aw",@nobits
	.weak		__nv_reservedSMEM_offset_0_alias
	.size		__nv_reservedSMEM_offset_0_alias, 0, 0
	.other		__nv_reservedSMEM_offset_0_alias,@"STO_CUDA_RESERVED_SHARED STV_DEFAULT"
__nv_reservedSMEM_offset_0_alias:
	.zero		0


//--------------------- .nv.global                --------------------------
	.section	.nv.global,"aw",@nobits
.nv.global:
	.type		_ZN39_INTERNAL_1c149e52_4_k_cu_457599b9_27884cute1_E,@object
	.size		_ZN39_INTERNAL_1c149e52_4_k_cu_457599b9_27884cute1_E,(_ZN39_INTERNAL_1c149e52_4_k_cu_457599b9_27884cuda3std3__45__cpo6cbeginE - _ZN39_INTERNAL_1c149e52_4_k_cu_457599b9_27884cute1_E)
_ZN39_INTERNAL_1c149e52_4_k_cu_457599b9_27884cute1_E:
	.zero		1
	.type		_ZN39_INTERNAL_1c149e52_4_k_cu_457599b9_27884cuda3std3__45__cpo6cbeginE,@object
	.size		_ZN39_INTERNAL_1c149e52_4_k_cu_457599b9_27884cuda3std3__45__cpo6cbeginE,(_ZN39_INTERNAL_1c149e52_4_k_cu_457599b9_27884cuda3std3__48in_placeE - _ZN39_INTERNAL_1c149e52_4_k_cu_457599b9_27884cuda3std3__45__cpo6cbeginE)
_ZN39_INTERNAL_1c149e52_4_k_cu_457599b9_27884cuda3std3__45__cpo6cbeginE:
	.zero		1
	.type		_ZN39_INTERNAL_1c149e52_4_k_cu_457599b9_27884cuda3std3__48in_placeE,@object
	.size		_ZN39_INTERNAL_1c149e52_4_k_cu_457599b9_27884cuda3std3__48in_placeE,(_ZN39_INTERNAL_1c149e52_4_k_cu_457599b9_27884cuda3std6ranges3__45__cpo9iter_moveE - _ZN39_INTERNAL_1c149e52_4_k_cu_457599b9_27884cuda3std3__48in_placeE)
_ZN39_INTERNAL_1c149e52_4_k_cu_457599b9_27884cuda3std3__48in_placeE:
	.zero		1
	.type		_ZN39_INTERNAL_1c149e52_4_k_cu_457599b9_27884cuda3std6ranges3__45__cpo9iter_moveE,@object
	.size		_ZN39_INTERNAL_1c149e52_4_k_cu_457599b9_27884cuda3std6ranges3__45__cpo9iter_moveE,(_ZN39_INTERNAL_1c149e52_4_k_cu_457599b9_27884cuda3std3__45__cpo5beginE - _ZN39_INTERNAL_1c149e52_4_k_cu_457599b9_27884cuda3std6ranges3__45__cpo9iter_moveE)
_ZN39_INTERNAL_1c149e52_4_k_cu_457599b9_27884cuda3std6ranges3__45__cpo9iter_moveE:
	.zero		1
	.type		_ZN39_INTERNAL_1c149e52_4_k_cu_457599b9_27884cuda3std3__45__cpo5beginE,@object
	.size		_ZN39_INTERNAL_1c149e52_4_k_cu_457599b9_27884cuda3std3__45__cpo5beginE,(_ZN39_INTERNAL_1c149e52_4_k_cu_457599b9_27884cuda3std3__441_GLOBAL__N__1c149e52_4_k_cu_457599b9_27886ignoreE - _ZN39_INTERNAL_1c149e52_4_k_cu_457599b9_27884cuda3std3__45__cpo5beginE)
_ZN39_INTERNAL_1c149e52_4_k_cu_457599b9_27884cuda3std3__45__cpo5beginE:
	.zero		1
	.type		_ZN39_INTERNAL_1c149e52_4_k_cu_457599b9_27884cuda3std3__441_GLOBAL__N__1c149e52_4_k_cu_457599b9_27886ignoreE,@object
	.size		_ZN39_INTERNAL_1c149e52_4_k_cu_457599b9_27884cuda3std3__441_GLOBAL__N__1c149e52_4_k_cu_457599b9_27886ignoreE,(_ZN39_INTERNAL_1c149e52_4_k_cu_457599b9_27884cute7productE - _ZN39_INTERNAL_1c149e52_4_k_cu_457599b9_27884cuda3std3__441_GLOBAL__N__1c149e52_4_k_cu_457599b9_27886ignoreE)
_ZN39_INTERNAL_1c149e52_4_k_cu_457599b9_27884cuda3std3__441_GLOBAL__N__1c149e52_4_k_cu_457599b9_27886ignoreE:
	.zero		1
	.type		_ZN39_INTERNAL_1c149e52_4_k_cu_457599b9_27884cute7productE,@object
	.size		_ZN39_INTERNAL_1c149e52_4_k_cu_457599b9_27884cute7productE,(_ZN39_INTERNAL_1c149e52_4_k_cu_457599b9_27884cuda3std3__45__cpo3endE - _ZN39_INTERNAL_1c149e52_4_k_cu_457599b9_27884cute7productE)
_ZN39_INTERNAL_1c149e52_4_k_cu_457599b9_27884cute7productE:
	.zero		1
	.type		_ZN39_INTERNAL_1c149e52_4_k_cu_457599b9_27884cuda3std3__45__cpo3endE,@object
	.size		_ZN39_INTERNAL_1c149e52_4_k_cu_457599b9_27884cuda3std3__45__cpo3endE,(_ZN39_INTERNAL_1c149e52_4_k_cu_457599b9_27884cuda3std3__419piecewise_constructE - _ZN39_INTERNAL_1c149e52_4_k_cu_457599b9_27884cuda3std3__45__cpo3endE)
_ZN39_INTERNAL_1c149e52_4_k_cu_457599b9_27884cuda3std3__45__cpo3endE:
	.zero		1
	.type		_ZN39_INTERNAL_1c149e52_4_k_cu_457599b9_27884cuda3std3__419piecewise_constructE,@object
	.size		_ZN39_INTERNAL_1c149e52_4_k_cu_457599b9_27884cuda3std3__419piecewise_constructE,(_ZN39_INTERNAL_1c149e52_4_k_cu_457599b9_27884cuda3std3__45__cpo4cendE - _ZN39_INTERNAL_1c149e52_4_k_cu_457599b9_27884cuda3std3__419piecewise_constructE)
_ZN39_INTERNAL_1c149e52_4_k_cu_457599b9_27884cuda3std3__419piecewise_constructE:
	.zero		1
	.type		_ZN39_INTERNAL_1c149e52_4_k_cu_457599b9_27884cuda3std3__45__cpo4cendE,@object
	.size		_ZN39_INTERNAL_1c149e52_4_k_cu_457599b9_27884cuda3std3__45__cpo4cendE,(_ZN39_INTERNAL_1c149e52_4_k_cu_457599b9_27884cuda3std6ranges3__45__cpo4swapE - _ZN39_INTERNAL_1c149e52_4_k_cu_457599b9_27884cuda3std3__45__cpo4cendE)
_ZN39_INTERNAL_1c149e52_4_k_cu_457599b9_27884cuda3std3__45__cpo4cendE:
	.zero		1
	.type		_ZN39_INTERNAL_1c149e52_4_k_cu_457599b9_27884cuda3std6ranges3__45__cpo4swapE,@object
	.size		_ZN39_INTERNAL_1c149e52_4_k_cu_457599b9_27884cuda3std6ranges3__45__cpo4swapE,(.L_9 - _ZN39_INTERNAL_1c149e52_4_k_cu_457599b9_27884cuda3std6ranges3__45__cpo4swapE)
_ZN39_INTERNAL_1c149e52_4_k_cu_457599b9_27884cuda3std6ranges3__45__cpo4swapE:
	.zero		1
.L_9:


//--------------------- .nv.constant0._ZN7cutlass13device_kernelINS_4fmha6kernel28FmhaKernelTmaWarpSpecializedINS1_10collective30FmhaMainloopTmaWarpSpecializedINS_6half_tEffN4cute5tupleIJNS7_1CILi128EEENS9_ILi256EEENS9_ILi80EEEEEENS8_IJiNS9_ILi1EEENS8_IJiiEEEEEESG_SG_NS4_13DefaultFusionEJEEENS4_15FmhaFwdEpilogueIS6_fNS8_IJNS9_ILi64EEESC_SB_EEEEENS2_23IndividualTileSchedulerEJEEEEEvNT_6ParamsE --------------------------
	.section	.nv.constant0._ZN7cutlass13device_kernelINS_4fmha6kernel28FmhaKernelTmaWarpSpecializedINS1_10collective30FmhaMainloopTmaWarpSpecializedINS_6half_tEffN4cute5tupleIJNS7_1CILi128EEENS9_ILi256EEENS9_ILi80EEEEEENS8_IJiNS9_ILi1EEENS8_IJiiEEEEEESG_SG_NS4_13DefaultFusionEJEEENS4_15FmhaFwdEpilogueIS6_fNS8_IJNS9_ILi64EEESC_SB_EEEEENS2_23IndividualTileSchedulerEJEEEEEvNT_6ParamsE,"a",@progbits
	.sectionflags	@""
	.align	4
.nv.constant0._ZN7cutlass13device_kernelINS_4fmha6kernel28FmhaKernelTmaWarpSpecializedINS1_10collective30FmhaMainloopTmaWarpSpecializedINS_6half_tEffN4cute5tupleIJNS7_1CILi128EEENS9_ILi256EEENS9_ILi80EEEEEENS8_IJiNS9_ILi1EEENS8_IJiiEEEEEESG_SG_NS4_13DefaultFusionEJEEENS4_15FmhaFwdEpilogueIS6_fNS8_IJNS9_ILi64EEESC_SB_EEEEENS2_23IndividualTileSchedulerEJEEEEEvNT_6ParamsE:
	.zero		2688


//--------------------- SYMBOLS --------------------------

	.type		.nv.reservedSmem.offset0,@object
	.size		.nv.reservedSmem.offset0,0x4
	.type		__assertfail,@function
